	.target	sm_100a

	.elftype	@"ET_EXEC"


//--------------------- .note.nv.tkinfo           --------------------------
	.section	.note.nv.tkinfo,"",@"SHT_NOTE"
	.sectionflags	@"SHF_NOTE_NV_TKINFO"
	.tkinfo
        /*0018*/ 	.word	0x00000002
        /*0030*/ 	.string	""
        /*0030*/ 	.string	"ptxas"
        /*0030*/ 	.string	"Cuda compilation tools, release 13.0, V13.0.88"
        /*0030*/ 	.string	"Build cuda_13.0.r13.0/compiler.36424714_0"
        /*0030*/ 	.string	"-arch sm_100a -m 64 "



//--------------------- .note.nv.cuinfo           --------------------------
	.section	.note.nv.cuinfo,"",@"SHT_NOTE"
	.sectionflags	@"SHF_NOTE_NV_CUINFO"
        /*0018*/ 	.short	0x0002
        /*001a*/ 	.short	0x0064
        /*001c*/ 	.short	0x0082
	.zero		2


//--------------------- .nv.info                  --------------------------
	.section	.nv.info,"",@"SHT_CUDA_INFO"
	.align	4


	//----- nvinfo : EIATTR_REGCOUNT
	.align		4
        /*0000*/ 	.byte	0x04, 0x2f
        /*0002*/ 	.short	(.L_19 - .L_18)
	.align		4
.L_18:
        /*0004*/ 	.word	index@(_ZN7cutlass13device_kernelINS_4gemm6kernel13GemmUniversalIN4cute5tupleIJiiiiEEENS1_10collective13CollectiveMmaINS1_35MainloopSm100TmaUmmaWarpSpecializedILi12ELi2ELi4ENS5_IJNS4_1CILi1EEESB_SB_EEEEENS5_IJNSA_ILi128EEESE_NSA_ILi32EEEEEENS_6half_tENS5_IJlSB_lEEESH_SI_NS4_8TiledMMAINS4_8MMA_AtomIJNS4_20SM100_MMA_F16BF16_SSISH_SH_fLi128ELi128ELNS4_4UMMA5MajorE0ELSN_0ELNSM_7ScaleInE0ELSO_0EEEEEENS4_6LayoutISC_NS5_IJNSA_ILi0EEESS_SS_EEEEENS5_IJNS4_10UnderscoreESV_SV_EEEEENS4_13SM90_TMA_LOADENS4_14ComposedLayoutINS4_7SwizzleILi2ELi4ELi3EEENS4_18smem_ptr_flag_bitsILi16EEENSR_INS5_IJNSA_ILi8EEESF_EEENS5_IJSF_SB_EEEEEEEvNS4_8identityESY_S18_vS19_EENS_8epilogue10collective18CollectiveEpilogueINS1B_23Sm100TmaWarpSpecializedILi4ELi2ELi32ELb1ELb0EEEJSG_NS5_IJNSR_ISE_SB_EENSR_ISF_SB_EEEEESH_SI_SH_SI_NS1B_6fusion15FusionCallbacksIS1F_NS1J_17LinearCombinationISH_fSH_fLNS_15FloatRoundStyleE2EEESG_S1I_JEEENS4_5SM1004TMEM4LOAD26SM100_TMEM_LOAD_32dp32b32xESY_S18_NS4_39AutoVectorizingCopyWithAssumedAlignmentILi128EEENS4_14SM90_TMA_STOREES18_S1U_S1U_EEEvvEEEEvNT_6ParamsE)
        /*0008*/ 	.word	0x0000006e


	//----- nvinfo : EIATTR_FRAME_SIZE
	.align		4
.L_19:
        /*000c*/ 	.byte	0x04, 0x11
        /*000e*/ 	.short	(.L_21 - .L_20)
	.align		4
.L_20:
        /*0010*/ 	.word	index@($__internal_2_$__cuda_sm10x_tcgen05_guardrail_trap_unallocated_columns_being_dealloced)
        /*0014*/ 	.word	0x00000000


	//----- nvinfo : EIATTR_FRAME_SIZE
	.align		4
.L_21:
        /*0018*/ 	.byte	0x04, 0x11
        /*001a*/ 	.short	(.L_23 - .L_22)
	.align		4
.L_22:
        /*001c*/ 	.word	index@($__internal_1_$__cuda_sm10x_tcgen05_guardrail_trap_phase_invalid_during_alloc)
        /*0020*/ 	.word	0x00000000


	//----- nvinfo : EIATTR_FRAME_SIZE
	.align		4
.L_23:
        /*0024*/ 	.byte	0x04, 0x11
        /*0026*/ 	.short	(.L_25 - .L_24)
	.align		4
.L_24:
        /*0028*/ 	.word	index@($__internal_0_$__cuda_sm10x_tcgen05_guardrail_trap_col_being_dealloced_not_returned_by_alloc)
        /*002c*/ 	.word	0x00000000


	//----- nvinfo : EIATTR_FRAME_SIZE
	.align		4
.L_25:
        /*0030*/ 	.byte	0x04, 0x11
        /*0032*/ 	.short	(.L_27 - .L_26)
	.align		4
.L_26:
        /*0034*/ 	.word	index@(_ZN7cutlass13device_kernelINS_4gemm6kernel13GemmUniversalIN4cute5tupleIJiiiiEEENS1_10collective13CollectiveMmaINS1_35MainloopSm100TmaUmmaWarpSpecializedILi12ELi2ELi4ENS5_IJNS4_1CILi1EEESB_SB_EEEEENS5_IJNSA_ILi128EEESE_NSA_ILi32EEEEEENS_6half_tENS5_IJlSB_lEEESH_SI_NS4_8TiledMMAINS4_8MMA_AtomIJNS4_20SM100_MMA_F16BF16_SSISH_SH_fLi128ELi128ELNS4_4UMMA5MajorE0ELSN_0ELNSM_7ScaleInE0ELSO_0EEEEEENS4_6LayoutISC_NS5_IJNSA_ILi0EEESS_SS_EEEEENS5_IJNS4_10UnderscoreESV_SV_EEEEENS4_13SM90_TMA_LOADENS4_14ComposedLayoutINS4_7SwizzleILi2ELi4ELi3EEENS4_18smem_ptr_flag_bitsILi16EEENSR_INS5_IJNSA_ILi8EEESF_EEENS5_IJSF_SB_EEEEEEEvNS4_8identityESY_S18_vS19_EENS_8epilogue10collective18CollectiveEpilogueINS1B_23Sm100TmaWarpSpecializedILi4ELi2ELi32ELb1ELb0EEEJSG_NS5_IJNSR_ISE_SB_EENSR_ISF_SB_EEEEESH_SI_SH_SI_NS1B_6fusion15FusionCallbacksIS1F_NS1J_17LinearCombinationISH_fSH_fLNS_15FloatRoundStyleE2EEESG_S1I_JEEENS4_5SM1004TMEM4LOAD26SM100_TMEM_LOAD_32dp32b32xESY_S18_NS4_39AutoVectorizingCopyWithAssumedAlignmentILi128EEENS4_14SM90_TMA_STOREES18_S1U_S1U_EEEvvEEEEvNT_6ParamsE)
        /*0038*/ 	.word	0x00000000


	//----- nvinfo : EIATTR_MIN_STACK_SIZE
	.align		4
.L_27:
        /*003c*/ 	.byte	0x04, 0x12
        /*003e*/ 	.short	(.L_29 - .L_28)
	.align		4
.L_28:
        /*0040*/ 	.word	index@(_ZN7cutlass13device_kernelINS_4gemm6kernel13GemmUniversalIN4cute5tupleIJiiiiEEENS1_10collective13CollectiveMmaINS1_35MainloopSm100TmaUmmaWarpSpecializedILi12ELi2ELi4ENS5_IJNS4_1CILi1EEESB_SB_EEEEENS5_IJNSA_ILi128EEESE_NSA_ILi32EEEEEENS_6half_tENS5_IJlSB_lEEESH_SI_NS4_8TiledMMAINS4_8MMA_AtomIJNS4_20SM100_MMA_F16BF16_SSISH_SH_fLi128ELi128ELNS4_4UMMA5MajorE0ELSN_0ELNSM_7ScaleInE0ELSO_0EEEEEENS4_6LayoutISC_NS5_IJNSA_ILi0EEESS_SS_EEEEENS5_IJNS4_10UnderscoreESV_SV_EEEEENS4_13SM90_TMA_LOADENS4_14ComposedLayoutINS4_7SwizzleILi2ELi4ELi3EEENS4_18smem_ptr_flag_bitsILi16EEENSR_INS5_IJNSA_ILi8EEESF_EEENS5_IJSF_SB_EEEEEEEvNS4_8identityESY_S18_vS19_EENS_8epilogue10collective18CollectiveEpilogueINS1B_23Sm100TmaWarpSpecializedILi4ELi2ELi32ELb1ELb0EEEJSG_NS5_IJNSR_ISE_SB_EENSR_ISF_SB_EEEEESH_SI_SH_SI_NS1B_6fusion15FusionCallbacksIS1F_NS1J_17LinearCombinationISH_fSH_fLNS_15FloatRoundStyleE2EEESG_S1I_JEEENS4_5SM1004TMEM4LOAD26SM100_TMEM_LOAD_32dp32b32xESY_S18_NS4_39AutoVectorizingCopyWithAssumedAlignmentILi128EEENS4_14SM90_TMA_STOREES18_S1U_S1U_EEEvvEEEEvNT_6ParamsE)
        /*0044*/ 	.word	0x00000000
.L_29:


//--------------------- .nv.compat                --------------------------
	.section	.nv.compat,"",@"SHT_CUDA_COMPAT_INFO"
	.align	4
        /*0000*/ 	.byte	0x02, 0x09, 0x01, 0x00, 0x02, 0x02, 0x02, 0x00, 0x02, 0x05, 0x05, 0x00, 0x03, 0x07, 0x01, 0x01
        /*0010*/ 	.byte	0x02, 0x03, 0x01, 0x00, 0x02, 0x06, 0x01, 0x00, 0x04, 0x0b, 0x08, 0x00, 0x09, 0x00, 0x00, 0x00
        /*0020*/ 	.byte	0x00, 0x00, 0x00, 0x00


//--------------------- .nv.info._ZN7cutlass13device_kernelINS_4gemm6kernel13GemmUniversalIN4cute5tupleIJiiiiEEENS1_10collective13CollectiveMmaINS1_35MainloopSm100TmaUmmaWarpSpecializedILi12ELi2ELi4ENS5_IJNS4_1CILi1EEESB_SB_EEEEENS5_IJNSA_ILi128EEESE_NSA_ILi32EEEEEENS_6half_tENS5_IJlSB_lEEESH_SI_NS4_8TiledMMAINS4_8MMA_AtomIJNS4_20SM100_MMA_F16BF16_SSISH_SH_fLi128ELi128ELNS4_4UMMA5MajorE0ELSN_0ELNSM_7ScaleInE0ELSO_0EEEEEENS4_6LayoutISC_NS5_IJNSA_ILi0EEESS_SS_EEEEENS5_IJNS4_10UnderscoreESV_SV_EEEEENS4_13SM90_TMA_LOADENS4_14ComposedLayoutINS4_7SwizzleILi2ELi4ELi3EEENS4_18smem_ptr_flag_bitsILi16EEENSR_INS5_IJNSA_ILi8EEESF_EEENS5_IJSF_SB_EEEEEEEvNS4_8identityESY_S18_vS19_EENS_8epilogue10collective18CollectiveEpilogueINS1B_23Sm100TmaWarpSpecializedILi4ELi2ELi32ELb1ELb0EEEJSG_NS5_IJNSR_ISE_SB_EENSR_ISF_SB_EEEEESH_SI_SH_SI_NS1B_6fusion15FusionCallbacksIS1F_NS1J_17LinearCombinationISH_fSH_fLNS_15FloatRoundStyleE2EEESG_S1I_JEEENS4_5SM1004TMEM4LOAD26SM100_TMEM_LOAD_32dp32b32xESY_S18_NS4_39AutoVectorizingCopyWithAssumedAlignmentILi128EEENS4_14SM90_TMA_STOREES18_S1U_S1U_EEEvvEEEEvNT_6ParamsE --------------------------
	.section	.nv.info._ZN7cutlass13device_kernelINS_4gemm6kernel13GemmUniversalIN4cute5tupleIJiiiiEEENS1_10collective13CollectiveMmaINS1_35MainloopSm100TmaUmmaWarpSpecializedILi12ELi2ELi4ENS5_IJNS4_1CILi1EEESB_SB_EEEEENS5_IJNSA_ILi128EEESE_NSA_ILi32EEEEEENS_6half_tENS5_IJlSB_lEEESH_SI_NS4_8TiledMMAINS4_8MMA_AtomIJNS4_20SM100_MMA_F16BF16_SSISH_SH_fLi128ELi128ELNS4_4UMMA5MajorE0ELSN_0ELNSM_7ScaleInE0ELSO_0EEEEEENS4_6LayoutISC_NS5_IJNSA_ILi0EEESS_SS_EEEEENS5_IJNS4_10UnderscoreESV_SV_EEEEENS4_13SM90_TMA_LOADENS4_14ComposedLayoutINS4_7SwizzleILi2ELi4ELi3EEENS4_18smem_ptr_flag_bitsILi16EEENSR_INS5_IJNSA_ILi8EEESF_EEENS5_IJSF_SB_EEEEEEEvNS4_8identityESY_S18_vS19_EENS_8epilogue10collective18CollectiveEpilogueINS1B_23Sm100TmaWarpSpecializedILi4ELi2ELi32ELb1ELb0EEEJSG_NS5_IJNSR_ISE_SB_EENSR_ISF_SB_EEEEESH_SI_SH_SI_NS1B_6fusion15FusionCallbacksIS1F_NS1J_17LinearCombinationISH_fSH_fLNS_15FloatRoundStyleE2EEESG_S1I_JEEENS4_5SM1004TMEM4LOAD26SM100_TMEM_LOAD_32dp32b32xESY_S18_NS4_39AutoVectorizingCopyWithAssumedAlignmentILi128EEENS4_14SM90_TMA_STOREES18_S1U_S1U_EEEvvEEEEvNT_6ParamsE,"",@"SHT_CUDA_INFO"
	.sectionflags	@""
	.align	4


	//----- nvinfo : EIATTR_CUDA_API_VERSION
	.align		4
        /*0000*/ 	.byte	0x04, 0x37
        /*0002*/ 	.short	(.L_31 - .L_30)
.L_30:
        /*0004*/ 	.word	0x00000082


	//----- nvinfo : EIATTR_KPARAM_INFO
	.align		4
.L_31:
        /*0008*/ 	.byte	0x04, 0x17
        /*000a*/ 	.short	(.L_33 - .L_32)
.L_32:
        /*000c*/ 	.word	0x00000000
        /*0010*/ 	.short	0x0000
        /*0012*/ 	.short	0x0000
        /*0014*/ 	.byte	0x00, 0xf0, 0x01, 0x20


	//----- nvinfo : EIATTR_AT_ENTRY_FRAGMENTS
	.align		4
.L_33:
        /*0018*/ 	.byte	0x04, 0x4f
        /*001a*/ 	.short	(.L_35 - .L_34)


	//   ....[0]....
.L_34:
        /*001c*/ 	.word	0x00000006


	//----- nvinfo : EIATTR_RESERVED_SMEM_USED
	.align		4
.L_35:
        /*0020*/ 	.byte	0x01, 0x41
	.zero		2


	//----- nvinfo : EIATTR_SPARSE_MMA_MASK
	.align		4
        /*0024*/ 	.byte	0x03, 0x50
        /*0026*/ 	.short	0x0000


	//----- nvinfo : EIATTR_TCGEN05_1CTA_USED
	.align		4
        /*0028*/ 	.byte	0x01, 0x51
	.zero		2


	//----- nvinfo : EIATTR_MAXREG_COUNT
	.align		4
        /*002c*/ 	.byte	0x03, 0x1b
        /*002e*/ 	.short	0x00ff


	//----- nvinfo : EIATTR_NUM_BARRIERS
	.align		4
        /*0030*/ 	.byte	0x02, 0x4c
        /*0032*/ 	.byte	0x07
	.zero		1


	//----- nvinfo : EIATTR_EXTERNS
	.align		4
        /*0034*/ 	.byte	0x04, 0x0f
        /*0036*/ 	.short	(.L_37 - .L_36)


	//   ....[0]....
	.align		4
.L_36:
        /*0038*/ 	.word	index@(__assertfail)


	//----- nvinfo : EIATTR_MERCURY_ISA_VERSION
	.align		4
.L_37:
        /*003c*/ 	.byte	0x03, 0x5f
        /*003e*/ 	.short	0x0101


	//----- nvinfo : EIATTR_INT_WARP_WIDE_INSTR_OFFSETS
	.align		4
        /*0040*/ 	.byte	0x04, 0x31
        /*0042*/ 	.short	(.L_39 - .L_38)


	//   ....[0]....
.L_38:
        /*0044*/ 	.word	0x00001ef0


	//   ....[1]....
        /*0048*/ 	.word	0x00003cd0


	//   ....[2]....
        /*004c*/ 	.word	0x00003d00


	//   ....[3]....
        /*0050*/ 	.word	0x00003d50


	//   ....[4]....
        /*0054*/ 	.word	0x00004670


	//   ....[5]....
        /*0058*/ 	.word	0x000046d0


	//   ....[6]....
        /*005c*/ 	.word	0x000047b0


	//   ....[7]....
        /*0060*/ 	.word	0x00004820


	//   ....[8]....
        /*0064*/ 	.word	0x00004930


	//   ....[9]....
        /*0068*/ 	.word	0x000049c0


	//   ....[10]....
        /*006c*/ 	.word	0x00004b90


	//   ....[11]....
        /*0070*/ 	.word	0x00004cf0


	//----- nvinfo : EIATTR_COOP_GROUP_MASK_REGIDS
	.align		4
.L_39:
        /*0074*/ 	.byte	0x04, 0x29
        /*0076*/ 	.short	(.L_41 - .L_40)


	//   ....[0]....
.L_40:
        /*0078*/ 	.word	0xffffffff


	//   ....[1]....
        /*007c*/ 	.word	0xffffffff


	//   ....[2]....
        /*0080*/ 	.word	0xffffffff


	//   ....[3]....
        /*0084*/ 	.word	0xffffffff


	//   ....[4]....
        /*0088*/ 	.word	0xffffffff


	//   ....[5]....
        /*008c*/ 	.word	0xffffffff


	//   ....[6]....
        /*0090*/ 	.word	0xffffffff


	//   ....[7]....
        /*0094*/ 	.word	0xffffffff


	//   ....[8]....
        /*0098*/ 	.word	0xffffffff


	//   ....[9]....
        /*009c*/ 	.word	0xffffffff


	//   ....[10]....
        /*00a0*/ 	.word	0xffffffff


	//   ....[11]....
        /*00a4*/ 	.word	0xffffffff


	//   ....[12]....
        /*00a8*/ 	.word	0xffffffff


	//----- nvinfo : EIATTR_COOP_GROUP_INSTR_OFFSETS
	.align		4
.L_41:
        /*00ac*/ 	.byte	0x04, 0x28
        /*00ae*/ 	.short	(.L_43 - .L_42)


	//   ....[0]....
.L_42:
        /*00b0*/ 	.word	0x00000090


	//   ....[1]....
        /*00b4*/ 	.word	0x000004d0


	//   ....[2]....
        /*00b8*/ 	.word	0x00000770


	//   ....[3]....
        /*00bc*/ 	.word	0x00000910


	//   ....[4]....
        /*00c0*/ 	.word	0x00000a10


	//   ....[5]....
        /*00c4*/ 	.word	0x00000b80


	//   ....[6]....
        /*00c8*/ 	.word	0x00000d20


	//   ....[7]....
        /*00cc*/ 	.word	0x00001dd0


	//   ....[8]....
        /*00d0*/ 	.word	0x00003030


	//   ....[9]....
        /*00d4*/ 	.word	0x00003240


	//   ....[10]....
        /*00d8*/ 	.word	0x00003270


	//   ....[11]....
        /*00dc*/ 	.word	0x00003bc0


	//   ....[12]....
        /*00e0*/ 	.word	0x00003df0


	//----- nvinfo : EIATTR_VRC_CTA_INIT_COUNT
	.align		4
.L_43:
        /*00e4*/ 	.byte	0x02, 0x4a
        /*00e6*/ 	.byte	0x80
	.zero		1


	//----- nvinfo : EIATTR_SYSCALL_OFFSETS
	.align		4
        /*00e8*/ 	.byte	0x04, 0x46
        /*00ea*/ 	.short	(.L_45 - .L_44)


	//   ....[0]....
.L_44:
        /*00ec*/ 	.word	0x00005770


	//   ....[1]....
        /*00f0*/ 	.word	0x00005860


	//   ....[2]....
        /*00f4*/ 	.word	0x00005fd0


	//   ....[3]....
        /*00f8*/ 	.word	0x00006c50


	//   ....[4]....
        /*00fc*/ 	.word	0x000078a0


	//   ....[5]....
        /*0100*/ 	.word	0x000084f0


	//----- nvinfo : EIATTR_MBARRIER_INSTR_OFFSETS
	.align		4
.L_45:
        /*0104*/ 	.byte	0x04, 0x39
        /*0106*/ 	.short	(.L_47 - .L_46)


	//   ....[0]....
.L_46:
        /*0108*/ 	.word	0x000005d0
        /*010c*/ 	.word	0x000000ff
        /*0110*/ 	.word	0x00000000
        /*0114*/ 	.short	0x0100
        /*0116*/ 	.byte	0x05
	.zero		1


	//   ....[1]....
        /*0118*/ 	.word	0x000005e0
        /*011c*/ 	.word	0x000000ff
        /*0120*/ 	.word	0x00000060
        /*0124*/ 	.short	0x0100
        /*0126*/ 	.byte	0x05
	.zero		1


	//   ....[2]....
        /*0128*/ 	.word	0x000005f0
        /*012c*/ 	.word	0x000000ff
        /*0130*/ 	.word	0x00000008
        /*0134*/ 	.short	0x0100
        /*0136*/ 	.byte	0x05
	.zero		1


	//   ....[3]....
        /*0138*/ 	.word	0x00000600
        /*013c*/ 	.word	0x000000ff
        /*0140*/ 	.word	0x00000068
        /*0144*/ 	.short	0x0100
        /*0146*/ 	.byte	0x05
	.zero		1


	//   ....[4]....
        /*0148*/ 	.word	0x00000610
        /*014c*/ 	.word	0x000000ff
        /*0150*/ 	.word	0x00000010
        /*0154*/ 	.short	0x0100
        /*0156*/ 	.byte	0x05
	.zero		1


	//   ....[5]....
        /*0158*/ 	.word	0x00000620
        /*015c*/ 	.word	0x000000ff
        /*0160*/ 	.word	0x00000070
        /*0164*/ 	.short	0x0100
        /*0166*/ 	.byte	0x05
	.zero		1


	//   ....[6]....
        /*0168*/ 	.word	0x00000630
        /*016c*/ 	.word	0x000000ff
        /*0170*/ 	.word	0x00000018
        /*0174*/ 	.short	0x0100
        /*0176*/ 	.byte	0x05
	.zero		1


	//   ....[7]....
        /*0178*/ 	.word	0x00000640
        /*017c*/ 	.word	0x000000ff
        /*0180*/ 	.word	0x00000078
        /*0184*/ 	.short	0x0100
        /*0186*/ 	.byte	0x05
	.zero		1


	//   ....[8]....
        /*0188*/ 	.word	0x00000650
        /*018c*/ 	.word	0x000000ff
        /*0190*/ 	.word	0x00000020
        /*0194*/ 	.short	0x0100
        /*0196*/ 	.byte	0x05
	.zero		1


	//   ....[9]....
        /*0198*/ 	.word	0x00000660
        /*019c*/ 	.word	0x000000ff
        /*01a0*/ 	.word	0x00000080
        /*01a4*/ 	.short	0x0100
        /*01a6*/ 	.byte	0x05
	.zero		1


	//   ....[10]....
        /*01a8*/ 	.word	0x00000670
        /*01ac*/ 	.word	0x000000ff
        /*01b0*/ 	.word	0x00000028
        /*01b4*/ 	.short	0x0100
        /*01b6*/ 	.byte	0x05
	.zero		1


	//   ....[11]....
        /*01b8*/ 	.word	0x00000680
        /*01bc*/ 	.word	0x000000ff
        /*01c0*/ 	.word	0x00000088
        /*01c4*/ 	.short	0x0100
        /*01c6*/ 	.byte	0x05
	.zero		1


	//   ....[12]....
        /*01c8*/ 	.word	0x00000690
        /*01cc*/ 	.word	0x000000ff
        /*01d0*/ 	.word	0x00000030
        /*01d4*/ 	.short	0x0100
        /*01d6*/ 	.byte	0x05
	.zero		1


	//   ....[13]....
        /*01d8*/ 	.word	0x000006a0
        /*01dc*/ 	.word	0x000000ff
        /*01e0*/ 	.word	0x00000090
        /*01e4*/ 	.short	0x0100
        /*01e6*/ 	.byte	0x05
	.zero		1


	//   ....[14]....
        /*01e8*/ 	.word	0x000006b0
        /*01ec*/ 	.word	0x000000ff
        /*01f0*/ 	.word	0x00000038
        /*01f4*/ 	.short	0x0100
        /*01f6*/ 	.byte	0x05
	.zero		1


	//   ....[15]....
        /*01f8*/ 	.word	0x000006c0
        /*01fc*/ 	.word	0x000000ff
        /*0200*/ 	.word	0x00000098
        /*0204*/ 	.short	0x0100
        /*0206*/ 	.byte	0x05
	.zero		1


	//   ....[16]....
        /*0208*/ 	.word	0x000006d0
        /*020c*/ 	.word	0x000000ff
        /*0210*/ 	.word	0x00000040
        /*0214*/ 	.short	0x0100
        /*0216*/ 	.byte	0x05
	.zero		1


	//   ....[17]....
        /*0218*/ 	.word	0x000006e0
        /*021c*/ 	.word	0x000000ff
        /*0220*/ 	.word	0x000000a0
        /*0224*/ 	.short	0x0100
        /*0226*/ 	.byte	0x05
	.zero		1


	//   ....[18]....
        /*0228*/ 	.word	0x000006f0
        /*022c*/ 	.word	0x000000ff
        /*0230*/ 	.word	0x00000048
        /*0234*/ 	.short	0x0100
        /*0236*/ 	.byte	0x05
	.zero		1


	//   ....[19]....
        /*0238*/ 	.word	0x00000700
        /*023c*/ 	.word	0x000000ff
        /*0240*/ 	.word	0x000000a8
        /*0244*/ 	.short	0x0100
        /*0246*/ 	.byte	0x05
	.zero		1


	//   ....[20]....
        /*0248*/ 	.word	0x00000710
        /*024c*/ 	.word	0x000000ff
        /*0250*/ 	.word	0x00000050
        /*0254*/ 	.short	0x0100
        /*0256*/ 	.byte	0x05
	.zero		1


	//   ....[21]....
        /*0258*/ 	.word	0x00000720
        /*025c*/ 	.word	0x000000ff
        /*0260*/ 	.word	0x000000b0
        /*0264*/ 	.short	0x0100
        /*0266*/ 	.byte	0x05
	.zero		1


	//   ....[22]....
        /*0268*/ 	.word	0x00000730
        /*026c*/ 	.word	0x000000ff
        /*0270*/ 	.word	0x00000058
        /*0274*/ 	.short	0x0100
        /*0276*/ 	.byte	0x05
	.zero		1


	//   ....[23]....
        /*0278*/ 	.word	0x00000740
        /*027c*/ 	.word	0x000000ff
        /*0280*/ 	.word	0x000000b8
        /*0284*/ 	.short	0x0100
        /*0286*/ 	.byte	0x05
	.zero		1


	//   ....[24]....
        /*0288*/ 	.word	0x00000880
        /*028c*/ 	.word	0x000000ff
        /*0290*/ 	.word	0x000000c0
        /*0294*/ 	.short	0x0100
        /*0296*/ 	.byte	0x07
	.zero		1


	//   ....[25]....
        /*0298*/ 	.word	0x00000890
        /*029c*/ 	.word	0x000000ff
        /*02a0*/ 	.word	0x000000e0
        /*02a4*/ 	.short	0x0100
        /*02a6*/ 	.byte	0x07
	.zero		1


	//   ....[26]....
        /*02a8*/ 	.word	0x000008a0
        /*02ac*/ 	.word	0x000000ff
        /*02b0*/ 	.word	0x000000c8
        /*02b4*/ 	.short	0x0100
        /*02b6*/ 	.byte	0x07
	.zero		1


	//   ....[27]....
        /*02b8*/ 	.word	0x000008b0
        /*02bc*/ 	.word	0x000000ff
        /*02c0*/ 	.word	0x000000e8
        /*02c4*/ 	.short	0x0100
        /*02c6*/ 	.byte	0x07
	.zero		1


	//   ....[28]....
        /*02c8*/ 	.word	0x000008c0
        /*02cc*/ 	.word	0x000000ff
        /*02d0*/ 	.word	0x000000d0
        /*02d4*/ 	.short	0x0100
        /*02d6*/ 	.byte	0x07
	.zero		1


	//   ....[29]....
        /*02d8*/ 	.word	0x000008d0
        /*02dc*/ 	.word	0x000000ff
        /*02e0*/ 	.word	0x000000f0
        /*02e4*/ 	.short	0x0100
        /*02e6*/ 	.byte	0x07
	.zero		1


	//   ....[30]....
        /*02e8*/ 	.word	0x000008e0
        /*02ec*/ 	.word	0x000000ff
        /*02f0*/ 	.word	0x000000d8
        /*02f4*/ 	.short	0x0100
        /*02f6*/ 	.byte	0x07
	.zero		1


	//   ....[31]....
        /*02f8*/ 	.word	0x000008f0
        /*02fc*/ 	.word	0x000000ff
        /*0300*/ 	.word	0x000000f8
        /*0304*/ 	.short	0x0100
        /*0306*/ 	.byte	0x07
	.zero		1


	//   ....[32]....
        /*0308*/ 	.word	0x000009e0
        /*030c*/ 	.word	0x000000ff
        /*0310*/ 	.word	0x00000100
        /*0314*/ 	.short	0x0100
        /*0316*/ 	.byte	0x05
	.zero		1


	//   ....[33]....
        /*0318*/ 	.word	0x000009f0
        /*031c*/ 	.word	0x000000ff
        /*0320*/ 	.word	0x00000108
        /*0324*/ 	.short	0x0100
        /*0326*/ 	.byte	0x05
	.zero		1


	//   ....[34]....
        /*0328*/ 	.word	0x00000b30
        /*032c*/ 	.word	0x000000ff
        /*0330*/ 	.word	0x00000110
        /*0334*/ 	.short	0x0100
        /*0336*/ 	.byte	0x05
	.zero		1


	//   ....[35]....
        /*0338*/ 	.word	0x00000b40
        /*033c*/ 	.word	0x000000ff
        /*0340*/ 	.word	0x00000120
        /*0344*/ 	.short	0x0100
        /*0346*/ 	.byte	0x05
	.zero		1


	//   ....[36]....
        /*0348*/ 	.word	0x00000b50
        /*034c*/ 	.word	0x000000ff
        /*0350*/ 	.word	0x00000118
        /*0354*/ 	.short	0x0100
        /*0356*/ 	.byte	0x05
	.zero		1


	//   ....[37]....
        /*0358*/ 	.word	0x00000b60
        /*035c*/ 	.word	0x000000ff
        /*0360*/ 	.word	0x00000128
        /*0364*/ 	.short	0x0100
        /*0366*/ 	.byte	0x05
	.zero		1


	//   ....[38]....
        /*0368*/ 	.word	0x00000c90
        /*036c*/ 	.word	0x000000ff
        /*0370*/ 	.word	0x00000130
        /*0374*/ 	.short	0x0100
        /*0376*/ 	.byte	0x07
	.zero		1


	//   ....[39]....
        /*0378*/ 	.word	0x00000ca0
        /*037c*/ 	.word	0x000000ff
        /*0380*/ 	.word	0x00000150
        /*0384*/ 	.short	0x0100
        /*0386*/ 	.byte	0x07
	.zero		1


	//   ....[40]....
        /*0388*/ 	.word	0x00000cb0
        /*038c*/ 	.word	0x000000ff
        /*0390*/ 	.word	0x00000138
        /*0394*/ 	.short	0x0100
        /*0396*/ 	.byte	0x07
	.zero		1


	//   ....[41]....
        /*0398*/ 	.word	0x00000cc0
        /*039c*/ 	.word	0x000000ff
        /*03a0*/ 	.word	0x00000158
        /*03a4*/ 	.short	0x0100
        /*03a6*/ 	.byte	0x07
	.zero		1


	//   ....[42]....
        /*03a8*/ 	.word	0x00000cd0
        /*03ac*/ 	.word	0x000000ff
        /*03b0*/ 	.word	0x00000140
        /*03b4*/ 	.short	0x0100
        /*03b6*/ 	.byte	0x07
	.zero		1


	//   ....[43]....
        /*03b8*/ 	.word	0x00000ce0
        /*03bc*/ 	.word	0x000000ff
        /*03c0*/ 	.word	0x00000160
        /*03c4*/ 	.short	0x0100
        /*03c6*/ 	.byte	0x07
	.zero		1


	//   ....[44]....
        /*03c8*/ 	.word	0x00000cf0
        /*03cc*/ 	.word	0x000000ff
        /*03d0*/ 	.word	0x00000148
        /*03d4*/ 	.short	0x0100
        /*03d6*/ 	.byte	0x07
	.zero		1


	//   ....[45]....
        /*03d8*/ 	.word	0x00000d00
        /*03dc*/ 	.word	0x000000ff
        /*03e0*/ 	.word	0x00000168
        /*03e4*/ 	.short	0x0100
        /*03e6*/ 	.byte	0x07
	.zero		1


	//   ....[46]....
        /*03e8*/ 	.word	0x00000df0
        /*03ec*/ 	.word	0x000000ff
        /*03f0*/ 	.word	0x00000170
        /*03f4*/ 	.short	0x0100
        /*03f6*/ 	.byte	0x05
	.zero		1


	//   ....[47]....
        /*03f8*/ 	.word	0x00000e00
        /*03fc*/ 	.word	0x000000ff
        /*0400*/ 	.word	0x00000180
        /*0404*/ 	.short	0x0100
        /*0406*/ 	.byte	0x05
	.zero		1


	//   ....[48]....
        /*0408*/ 	.word	0x00000e10
        /*040c*/ 	.word	0x000000ff
        /*0410*/ 	.word	0x00000178
        /*0414*/ 	.short	0x0100
        /*0416*/ 	.byte	0x05
	.zero		1


	//   ....[49]....
        /*0418*/ 	.word	0x00000e20
        /*041c*/ 	.word	0x000000ff
        /*0420*/ 	.word	0x00000188
        /*0424*/ 	.short	0x0100
        /*0426*/ 	.byte	0x05
	.zero		1


	//   ....[50]....
        /*0428*/ 	.word	0x000016f0
        /*042c*/ 	.word	0x00000002
        /*0430*/ 	.word	0x00000180
        /*0434*/ 	.short	0x010a
        /*0436*/ 	.byte	0xff
	.zero		1


	//   ....[51]....
        /*0438*/ 	.word	0x00001720
        /*043c*/ 	.word	0x00000002
        /*0440*/ 	.word	0x00000170
        /*0444*/ 	.short	0x0101
        /*0446*/ 	.byte	0xff
	.zero		1


	//   ....[52]....
        /*0448*/ 	.word	0x000017f0
        /*044c*/ 	.word	0x000000ff
        /*0450*/ 	.word	0x00000060
        /*0454*/ 	.short	0x010a
        /*0456*/ 	.byte	0x08
	.zero		1


	//   ....[53]....
        /*0458*/ 	.word	0x00001890
        /*045c*/ 	.word	0x000000ff
        /*0460*/ 	.word	0x00000060
        /*0464*/ 	.short	0x010a
        /*0466*/ 	.byte	0x21
	.zero		1


	//   ....[54]....
        /*0468*/ 	.word	0x000019f0
        /*046c*/ 	.word	0x000000ff
        /*0470*/ 	.word	0x00000060
        /*0474*/ 	.short	0x010a
        /*0476*/ 	.byte	0x08
	.zero		1


	//   ....[55]....
        /*0478*/ 	.word	0x00001ae0
        /*047c*/ 	.word	0x000000ff
        /*0480*/ 	.word	0x00000108
        /*0484*/ 	.short	0x0101
        /*0486*/ 	.byte	0x04
	.zero		1


	//   ....[56]....
        /*0488*/ 	.word	0x00001b00
        /*048c*/ 	.word	0x000000ff
        /*0490*/ 	.word	0x00000060
        /*0494*/ 	.short	0x010a
        /*0496*/ 	.byte	0x08
	.zero		1


	//   ....[57]....
        /*0498*/ 	.word	0x00001b80
        /*049c*/ 	.word	0x000000ff
        /*04a0*/ 	.word	0x00000060
        /*04a4*/ 	.short	0x010a
        /*04a6*/ 	.byte	0x11
	.zero		1


	//   ....[58]....
        /*04a8*/ 	.word	0x00001ce0
        /*04ac*/ 	.word	0x000000ff
        /*04b0*/ 	.word	0x00000060
        /*04b4*/ 	.short	0x010a
        /*04b6*/ 	.byte	0x08
	.zero		1


	//   ....[59]....
        /*04b8*/ 	.word	0x00001e00
        /*04bc*/ 	.word	0x00000002
        /*04c0*/ 	.word	0x00000110
        /*04c4*/ 	.short	0x010a
        /*04c6*/ 	.byte	0xff
	.zero		1


	//   ....[60]....
        /*04c8*/ 	.word	0x00001ec0
        /*04cc*/ 	.word	0x00000002
        /*04d0*/ 	.word	0x00000000
        /*04d4*/ 	.short	0x0101
        /*04d6*/ 	.byte	0xff
	.zero		1


	//   ....[61]....
        /*04d8*/ 	.word	0x00002420
        /*04dc*/ 	.word	0x000000ff
        /*04e0*/ 	.word	0x00000000
        /*04e4*/ 	.short	0x010a
        /*04e6*/ 	.byte	0x05
	.zero		1


	//   ....[62]....
        /*04e8*/ 	.word	0x000024b0
        /*04ec*/ 	.word	0x000000ff
        /*04f0*/ 	.word	0x00000000
        /*04f4*/ 	.short	0x010a
        /*04f6*/ 	.byte	0x05
	.zero		1


	//   ....[63]....
        /*04f8*/ 	.word	0x00002540
        /*04fc*/ 	.word	0x000000ff
        /*0500*/ 	.word	0x00000000
        /*0504*/ 	.short	0x010a
        /*0506*/ 	.byte	0x05
	.zero		1


	//   ....[64]....
        /*0508*/ 	.word	0x000025d0
        /*050c*/ 	.word	0x000000ff
        /*0510*/ 	.word	0x00000000
        /*0514*/ 	.short	0x010a
        /*0516*/ 	.byte	0x05
	.zero		1


	//   ....[65]....
        /*0518*/ 	.word	0x00002660
        /*051c*/ 	.word	0x000000ff
        /*0520*/ 	.word	0x00000000
        /*0524*/ 	.short	0x010a
        /*0526*/ 	.byte	0x05
	.zero		1


	//   ....[66]....
        /*0528*/ 	.word	0x000026f0
        /*052c*/ 	.word	0x000000ff
        /*0530*/ 	.word	0x00000000
        /*0534*/ 	.short	0x010a
        /*0536*/ 	.byte	0x05
	.zero		1


	//   ....[67]....
        /*0538*/ 	.word	0x00002780
        /*053c*/ 	.word	0x000000ff
        /*0540*/ 	.word	0x00000000
        /*0544*/ 	.short	0x010a
        /*0546*/ 	.byte	0x05
	.zero		1


	//   ....[68]....
        /*0548*/ 	.word	0x00002810
        /*054c*/ 	.word	0x000000ff
        /*0550*/ 	.word	0x00000000
        /*0554*/ 	.short	0x010a
        /*0556*/ 	.byte	0x05
	.zero		1


	//   ....[69]....
        /*0558*/ 	.word	0x000028a0
        /*055c*/ 	.word	0x000000ff
        /*0560*/ 	.word	0x00000000
        /*0564*/ 	.short	0x010a
        /*0566*/ 	.byte	0x05
	.zero		1


	//   ....[70]....
        /*0568*/ 	.word	0x00002930
        /*056c*/ 	.word	0x000000ff
        /*0570*/ 	.word	0x00000000
        /*0574*/ 	.short	0x010a
        /*0576*/ 	.byte	0x05
	.zero		1


	//   ....[71]....
        /*0578*/ 	.word	0x000029c0
        /*057c*/ 	.word	0x000000ff
        /*0580*/ 	.word	0x00000000
        /*0584*/ 	.short	0x010a
        /*0586*/ 	.byte	0x05
	.zero		1


	//   ....[72]....
        /*0588*/ 	.word	0x00002a60
        /*058c*/ 	.word	0x00000000
        /*0590*/ 	.word	0x00000000
        /*0594*/ 	.short	0x010a
        /*0596*/ 	.byte	0xff
	.zero		1


	//   ....[73]....
        /*0598*/ 	.word	0x00002b80
        /*059c*/ 	.word	0x00000000
        /*05a0*/ 	.word	0x00000170
        /*05a4*/ 	.short	0x010a
        /*05a6*/ 	.byte	0xff
	.zero		1


	//   ....[74]....
        /*05a8*/ 	.word	0x00002bf0
        /*05ac*/ 	.word	0x00000000
        /*05b0*/ 	.word	0x00000000
        /*05b4*/ 	.short	0x0101
        /*05b6*/ 	.byte	0xff
	.zero		1


	//   ....[75]....
        /*05b8*/ 	.word	0x00002c10
        /*05bc*/ 	.word	0x000000ff
        /*05c0*/ 	.word	0x00000120
        /*05c4*/ 	.short	0x010a
        /*05c6*/ 	.byte	0x05
	.zero		1


	//   ....[76]....
        /*05c8*/ 	.word	0x00002d30
        /*05cc*/ 	.word	0x00000000
        /*05d0*/ 	.word	0x00000110
        /*05d4*/ 	.short	0x010a
        /*05d6*/ 	.byte	0xff
	.zero		1


	//   ....[77]....
        /*05d8*/ 	.word	0x00002e30
        /*05dc*/ 	.word	0x00000000
        /*05e0*/ 	.word	0x00000000
        /*05e4*/ 	.short	0x0101
        /*05e6*/ 	.byte	0xff
	.zero		1


	//   ....[78]....
        /*05e8*/ 	.word	0x00002ec0
        /*05ec*/ 	.word	0x000000ff
        /*05f0*/ 	.word	0x00000120
        /*05f4*/ 	.short	0x0106
        /*05f6*/ 	.byte	0x05
	.zero		1


	//   ....[79]....
        /*05f8*/ 	.word	0x00002ee0
        /*05fc*/ 	.word	0x000000ff
        /*0600*/ 	.word	0x00000120
        /*0604*/ 	.short	0x010a
        /*0606*/ 	.byte	0x05
	.zero		1


	//   ....[80]....
        /*0608*/ 	.word	0x00002f70
        /*060c*/ 	.word	0x000000ff
        /*0610*/ 	.word	0x00000120
        /*0614*/ 	.short	0x0106
        /*0616*/ 	.byte	0x04
	.zero		1


	//   ....[81]....
        /*0618*/ 	.word	0x00002fb0
        /*061c*/ 	.word	0x00000000
        /*0620*/ 	.word	0x00000120
        /*0624*/ 	.short	0x010a
        /*0626*/ 	.byte	0xff
	.zero		1


	//   ....[82]....
        /*0628*/ 	.word	0x000034b0
        /*062c*/ 	.word	0x00000000
        /*0630*/ 	.word	0x00000110
        /*0634*/ 	.short	0x010a
        /*0636*/ 	.byte	0xff
	.zero		1


	//   ....[83]....
        /*0638*/ 	.word	0x000035c0
        /*063c*/ 	.word	0x00000003
        /*0640*/ 	.word	0x00000000
        /*0644*/ 	.short	0x0101
        /*0646*/ 	.byte	0xff
	.zero		1


	//   ....[84]....
        /*0648*/ 	.word	0x000035d0
        /*064c*/ 	.word	0x000000ff
        /*0650*/ 	.word	0x00000000
        /*0654*/ 	.short	0x010a
        /*0656*/ 	.byte	0x04
	.zero		1


	//   ....[85]....
        /*0658*/ 	.word	0x000035f0
        /*065c*/ 	.word	0x000000ff
        /*0660*/ 	.word	0x00000150
        /*0664*/ 	.short	0x010a
        /*0666*/ 	.byte	0x08
	.zero		1


	//   ....[86]....
        /*0668*/ 	.word	0x000036c0
        /*066c*/ 	.word	0x000000ff
        /*0670*/ 	.word	0x00000000
        /*0674*/ 	.short	0x010a
        /*0676*/ 	.byte	0x07
	.zero		1


	//   ....[87]....
        /*0678*/ 	.word	0x00003800
        /*067c*/ 	.word	0x000000ff
        /*0680*/ 	.word	0x00000000
        /*0684*/ 	.short	0x010a
        /*0686*/ 	.byte	0x04
	.zero		1


	//   ....[88]....
        /*0688*/ 	.word	0x000039f0
        /*068c*/ 	.word	0x000000ff
        /*0690*/ 	.word	0x00000000
        /*0694*/ 	.short	0x010a
        /*0696*/ 	.byte	0x05
	.zero		1


	//   ....[89]....
        /*0698*/ 	.word	0x00003a80
        /*069c*/ 	.word	0x000000ff
        /*06a0*/ 	.word	0x00000000
        /*06a4*/ 	.short	0x010a
        /*06a6*/ 	.byte	0x05
	.zero		1


	//   ....[90]....
        /*06a8*/ 	.word	0x00003b10
        /*06ac*/ 	.word	0x000000ff
        /*06b0*/ 	.word	0x00000000
        /*06b4*/ 	.short	0x010a
        /*06b6*/ 	.byte	0x05
	.zero		1


	//   ....[91]....
        /*06b8*/ 	.word	0x00003ba0
        /*06bc*/ 	.word	0x000000ff
        /*06c0*/ 	.word	0x00000000
        /*06c4*/ 	.short	0x010a
        /*06c6*/ 	.byte	0x07
	.zero		1


	//   ....[92]....
        /*06c8*/ 	.word	0x00004020
        /*06cc*/ 	.word	0x00000000
        /*06d0*/ 	.word	0x00000110
        /*06d4*/ 	.short	0x010a
        /*06d6*/ 	.byte	0xff
	.zero		1


	//   ....[93]....
        /*06d8*/ 	.word	0x000040e0
        /*06dc*/ 	.word	0x00000000
        /*06e0*/ 	.word	0x00000000
        /*06e4*/ 	.short	0x0101
        /*06e6*/ 	.byte	0xff
	.zero		1


	//   ....[94]....
        /*06e8*/ 	.word	0x00004400
        /*06ec*/ 	.word	0x000000ff
        /*06f0*/ 	.word	0x00000108
        /*06f4*/ 	.short	0x010a
        /*06f6*/ 	.byte	0x07
	.zero		1


	//   ....[95]....
        /*06f8*/ 	.word	0x000045f0
        /*06fc*/ 	.word	0x000000ff
        /*0700*/ 	.word	0x000000e0
        /*0704*/ 	.short	0x010a
        /*0706*/ 	.byte	0x07
	.zero		1


	//   ....[96]....
        /*0708*/ 	.word	0x00004760
        /*070c*/ 	.word	0x000000ff
        /*0710*/ 	.word	0x000000c0
        /*0714*/ 	.short	0x010b
        /*0716*/ 	.byte	0x07
	.zero		1


	//   ....[97]....
        /*0718*/ 	.word	0x00004770
        /*071c*/ 	.word	0x000000ff
        /*0720*/ 	.word	0x00000000
        /*0724*/ 	.short	0x0101
        /*0726*/ 	.byte	0x08
	.zero		1


	//   ....[98]....
        /*0728*/ 	.word	0x00004780
        /*072c*/ 	.word	0x000000ff
        /*0730*/ 	.word	0x000000e8
        /*0734*/ 	.short	0x010a
        /*0736*/ 	.byte	0x07
	.zero		1


	//   ....[99]....
        /*0738*/ 	.word	0x000048d0
        /*073c*/ 	.word	0x000000ff
        /*0740*/ 	.word	0x000000c8
        /*0744*/ 	.short	0x010b
        /*0746*/ 	.byte	0x07
	.zero		1


	//   ....[100]....
        /*0748*/ 	.word	0x000048e0
        /*074c*/ 	.word	0x000000ff
        /*0750*/ 	.word	0x00000000
        /*0754*/ 	.short	0x0101
        /*0756*/ 	.byte	0x08
	.zero		1


	//   ....[101]....
        /*0758*/ 	.word	0x000048f0
        /*075c*/ 	.word	0x000000ff
        /*0760*/ 	.word	0x000000f0
        /*0764*/ 	.short	0x010a
        /*0766*/ 	.byte	0x07
	.zero		1


	//   ....[102]....
        /*0768*/ 	.word	0x00004a70
        /*076c*/ 	.word	0x000000ff
        /*0770*/ 	.word	0x000000d0
        /*0774*/ 	.short	0x010b
        /*0776*/ 	.byte	0x07
	.zero		1


	//   ....[103]....
        /*0778*/ 	.word	0x00004ab0
        /*077c*/ 	.word	0x000000ff
        /*0780*/ 	.word	0x00000000
        /*0784*/ 	.short	0x0101
        /*0786*/ 	.byte	0x08
	.zero		1


	//   ....[104]....
        /*0788*/ 	.word	0x00004af0
        /*078c*/ 	.word	0x000000ff
        /*0790*/ 	.word	0x000000f8
        /*0794*/ 	.short	0x010a
        /*0796*/ 	.byte	0x07
	.zero		1


	//   ....[105]....
        /*0798*/ 	.word	0x00004d30
        /*079c*/ 	.word	0x000000ff
        /*07a0*/ 	.word	0x000000d8
        /*07a4*/ 	.short	0x010b
        /*07a6*/ 	.byte	0x07
	.zero		1


	//   ....[106]....
        /*07a8*/ 	.word	0x00004d50
        /*07ac*/ 	.word	0x000000ff
        /*07b0*/ 	.word	0x00000000
        /*07b4*/ 	.short	0x0101
        /*07b6*/ 	.byte	0x0d
	.zero		1


	//   ....[107]....
        /*07b8*/ 	.word	0x00004d80
        /*07bc*/ 	.word	0x000000ff
        /*07c0*/ 	.word	0x000000e0
        /*07c4*/ 	.short	0x010a
        /*07c6*/ 	.byte	0x07
	.zero		1


	//   ....[108]....
        /*07c8*/ 	.word	0x00004da0
        /*07cc*/ 	.word	0x000000ff
        /*07d0*/ 	.word	0x000000e8
        /*07d4*/ 	.short	0x010a
        /*07d6*/ 	.byte	0x07
	.zero		1


	//   ....[109]....
        /*07d8*/ 	.word	0x00004dc0
        /*07dc*/ 	.word	0x000000ff
        /*07e0*/ 	.word	0x000000f0
        /*07e4*/ 	.short	0x010a
        /*07e6*/ 	.byte	0x07
	.zero		1


	//   ....[110]....
        /*07e8*/ 	.word	0x00004e00
        /*07ec*/ 	.word	0x00000000
        /*07f0*/ 	.word	0x000000f8
        /*07f4*/ 	.short	0x010a
        /*07f6*/ 	.byte	0xff
	.zero		1


	//   ....[111]....
        /*07f8*/ 	.word	0x00005130
        /*07fc*/ 	.word	0x00000000
        /*0800*/ 	.word	0x00000110
        /*0804*/ 	.short	0x010a
        /*0806*/ 	.byte	0xff
	.zero		1


	//   ....[112]....
        /*0808*/ 	.word	0x00005240
        /*080c*/ 	.word	0x00000000
        /*0810*/ 	.word	0x00000000
        /*0814*/ 	.short	0x0101
        /*0816*/ 	.byte	0xff
	.zero		1


	//   ....[113]....
        /*0818*/ 	.word	0x00005c90
        /*081c*/ 	.word	0x000000ff
        /*0820*/ 	.word	0x000000c0
        /*0824*/ 	.short	0x010a
        /*0826*/ 	.byte	0x30
	.zero		1


	//   ....[114]....
        /*0828*/ 	.word	0x00005cd0
        /*082c*/ 	.word	0x00000040
        /*0830*/ 	.word	0x00000130
        /*0834*/ 	.short	0x010a
        /*0836*/ 	.byte	0xff
	.zero		1


	//   ....[115]....
        /*0838*/ 	.word	0x00005dc0
        /*083c*/ 	.word	0x000000ff
        /*0840*/ 	.word	0x000000c0
        /*0844*/ 	.short	0x010a
        /*0846*/ 	.byte	0x30
	.zero		1


	//   ....[116]....
        /*0848*/ 	.word	0x00005eb0
        /*084c*/ 	.word	0x00000040
        /*0850*/ 	.word	0x00000130
        /*0854*/ 	.short	0x010a
        /*0856*/ 	.byte	0xff
	.zero		1


	//   ....[117]....
        /*0858*/ 	.word	0x00006980
        /*085c*/ 	.word	0x00000000
        /*0860*/ 	.word	0x00000000
        /*0864*/ 	.short	0x0101
        /*0866*/ 	.byte	0xff
	.zero		1


	//   ....[118]....
        /*0868*/ 	.word	0x00006990
        /*086c*/ 	.word	0x00000002
        /*0870*/ 	.word	0x000000c0
        /*0874*/ 	.short	0x010a
        /*0876*/ 	.byte	0xff
	.zero		1


	//   ....[119]....
        /*0878*/ 	.word	0x00006a70
        /*087c*/ 	.word	0x00000002
        /*0880*/ 	.word	0x000000c0
        /*0884*/ 	.short	0x010a
        /*0886*/ 	.byte	0xff
	.zero		1


	//   ....[120]....
        /*0888*/ 	.word	0x000075d0
        /*088c*/ 	.word	0x00000048
        /*0890*/ 	.word	0x00000000
        /*0894*/ 	.short	0x0101
        /*0896*/ 	.byte	0xff
	.zero		1


	//   ....[121]....
        /*0898*/ 	.word	0x000075f0
        /*089c*/ 	.word	0x00000000
        /*08a0*/ 	.word	0x000000c0
        /*08a4*/ 	.short	0x010a
        /*08a6*/ 	.byte	0xff
	.zero		1


	//   ....[122]....
        /*08a8*/ 	.word	0x000076c0
        /*08ac*/ 	.word	0x00000000
        /*08b0*/ 	.word	0x000000c0
        /*08b4*/ 	.short	0x010a
        /*08b6*/ 	.byte	0xff
	.zero		1


	//   ....[123]....
        /*08b8*/ 	.word	0x00008220
        /*08bc*/ 	.word	0x00000048
        /*08c0*/ 	.word	0x00000000
        /*08c4*/ 	.short	0x0101
        /*08c6*/ 	.byte	0xff
	.zero		1


	//   ....[124]....
        /*08c8*/ 	.word	0x00008240
        /*08cc*/ 	.word	0x00000000
        /*08d0*/ 	.word	0x000000c0
        /*08d4*/ 	.short	0x010a
        /*08d6*/ 	.byte	0xff
	.zero		1


	//   ....[125]....
        /*08d8*/ 	.word	0x00008310
        /*08dc*/ 	.word	0x00000000
        /*08e0*/ 	.word	0x000000c0
        /*08e4*/ 	.short	0x010a
        /*08e6*/ 	.byte	0xff
	.zero		1


	//   ....[126]....
        /*08e8*/ 	.word	0x00008650
        /*08ec*/ 	.word	0x000000ff
        /*08f0*/ 	.word	0x00000000
        /*08f4*/ 	.short	0x0101
        /*08f6*/ 	.byte	0x05
	.zero		1


	//   ....[127]....
        /*08f8*/ 	.word	0x00008ed0
        /*08fc*/ 	.word	0x00000000
        /*0900*/ 	.word	0x00000000
        /*0904*/ 	.short	0x0101
        /*0906*/ 	.byte	0xff
	.zero		1


	//   ....[128]....
        /*0908*/ 	.word	0x00009140
        /*090c*/ 	.word	0x000000ff
        /*0910*/ 	.word	0x00000000
        /*0914*/ 	.short	0x0101
        /*0916*/ 	.byte	0x04
	.zero		1


	//   ....[129]....
        /*0918*/ 	.word	0x00009160
        /*091c*/ 	.word	0x00000002
        /*0920*/ 	.word	0x00000180
        /*0924*/ 	.short	0x010a
        /*0926*/ 	.byte	0xff
	.zero		1


	//   ....[130]....
        /*0928*/ 	.word	0x000091c0
        /*092c*/ 	.word	0x00000002
        /*0930*/ 	.word	0x00000060
        /*0934*/ 	.short	0x010a
        /*0936*/ 	.byte	0xff
	.zero		1


	//   ....[131]....
        /*0938*/ 	.word	0x00009220
        /*093c*/ 	.word	0x00000002
        /*0940*/ 	.word	0x00000060
        /*0944*/ 	.short	0x010a
        /*0946*/ 	.byte	0xff
	.zero		1


	//   ....[132]....
        /*0948*/ 	.word	0x00009270
        /*094c*/ 	.word	0x00000002
        /*0950*/ 	.word	0x00000110
        /*0954*/ 	.short	0x010a
        /*0956*/ 	.byte	0xff
	.zero		1


	//   ....[133]....
        /*0958*/ 	.word	0x000092d0
        /*095c*/ 	.word	0x00000000
        /*0960*/ 	.word	0x00000000
        /*0964*/ 	.short	0x010a
        /*0966*/ 	.byte	0xff
	.zero		1


	//   ....[134]....
        /*0968*/ 	.word	0x00009330
        /*096c*/ 	.word	0x00000000
        /*0970*/ 	.word	0x00000000
        /*0974*/ 	.short	0x010a
        /*0976*/ 	.byte	0xff
	.zero		1


	//   ....[135]....
        /*0978*/ 	.word	0x00009390
        /*097c*/ 	.word	0x00000000
        /*0980*/ 	.word	0x00000000
        /*0984*/ 	.short	0x010a
        /*0986*/ 	.byte	0xff
	.zero		1


	//   ....[136]....
        /*0988*/ 	.word	0x000093f0
        /*098c*/ 	.word	0x00000000
        /*0990*/ 	.word	0x00000000
        /*0994*/ 	.short	0x010a
        /*0996*/ 	.byte	0xff
	.zero		1


	//   ....[137]....
        /*0998*/ 	.word	0x00009450
        /*099c*/ 	.word	0x00000000
        /*09a0*/ 	.word	0x00000000
        /*09a4*/ 	.short	0x010a
        /*09a6*/ 	.byte	0xff
	.zero		1


	//   ....[138]....
        /*09a8*/ 	.word	0x000094b0
        /*09ac*/ 	.word	0x00000000
        /*09b0*/ 	.word	0x00000000
        /*09b4*/ 	.short	0x010a
        /*09b6*/ 	.byte	0xff
	.zero		1


	//   ....[139]....
        /*09b8*/ 	.word	0x00009510
        /*09bc*/ 	.word	0x00000000
        /*09c0*/ 	.word	0x00000000
        /*09c4*/ 	.short	0x010a
        /*09c6*/ 	.byte	0xff
	.zero		1


	//   ....[140]....
        /*09c8*/ 	.word	0x00009570
        /*09cc*/ 	.word	0x00000000
        /*09d0*/ 	.word	0x00000000
        /*09d4*/ 	.short	0x010a
        /*09d6*/ 	.byte	0xff
	.zero		1


	//   ....[141]....
        /*09d8*/ 	.word	0x000095d0
        /*09dc*/ 	.word	0x00000000
        /*09e0*/ 	.word	0x00000000
        /*09e4*/ 	.short	0x010a
        /*09e6*/ 	.byte	0xff
	.zero		1


	//   ....[142]....
        /*09e8*/ 	.word	0x00009630
        /*09ec*/ 	.word	0x00000000
        /*09f0*/ 	.word	0x00000000
        /*09f4*/ 	.short	0x010a
        /*09f6*/ 	.byte	0xff
	.zero		1


	//   ....[143]....
        /*09f8*/ 	.word	0x00009690
        /*09fc*/ 	.word	0x00000000
        /*0a00*/ 	.word	0x00000000
        /*0a04*/ 	.short	0x010a
        /*0a06*/ 	.byte	0xff
	.zero		1


	//   ....[144]....
        /*0a08*/ 	.word	0x000096e0
        /*0a0c*/ 	.word	0x00000000
        /*0a10*/ 	.word	0x00000170
        /*0a14*/ 	.short	0x010a
        /*0a16*/ 	.byte	0xff
	.zero		1


	//   ....[145]....
        /*0a18*/ 	.word	0x00009740
        /*0a1c*/ 	.word	0x00000000
        /*0a20*/ 	.word	0x00000120
        /*0a24*/ 	.short	0x010a
        /*0a26*/ 	.byte	0xff
	.zero		1


	//   ....[146]....
        /*0a28*/ 	.word	0x00009790
        /*0a2c*/ 	.word	0x00000000
        /*0a30*/ 	.word	0x00000110
        /*0a34*/ 	.short	0x010a
        /*0a36*/ 	.byte	0xff
	.zero		1


	//   ....[147]....
        /*0a38*/ 	.word	0x000097f0
        /*0a3c*/ 	.word	0x00000000
        /*0a40*/ 	.word	0x00000120
        /*0a44*/ 	.short	0x010a
        /*0a46*/ 	.byte	0xff
	.zero		1


	//   ....[148]....
        /*0a48*/ 	.word	0x00009840
        /*0a4c*/ 	.word	0x00000000
        /*0a50*/ 	.word	0x00000110
        /*0a54*/ 	.short	0x010a
        /*0a56*/ 	.byte	0xff
	.zero		1


	//   ....[149]....
        /*0a58*/ 	.word	0x000098a0
        /*0a5c*/ 	.word	0x00000002
        /*0a60*/ 	.word	0x00000150
        /*0a64*/ 	.short	0x010a
        /*0a66*/ 	.byte	0xff
	.zero		1


	//   ....[150]....
        /*0a68*/ 	.word	0x00009900
        /*0a6c*/ 	.word	0x00000000
        /*0a70*/ 	.word	0x00000000
        /*0a74*/ 	.short	0x010a
        /*0a76*/ 	.byte	0xff
	.zero		1


	//   ....[151]....
        /*0a78*/ 	.word	0x00009960
        /*0a7c*/ 	.word	0x00000000
        /*0a80*/ 	.word	0x00000000
        /*0a84*/ 	.short	0x010a
        /*0a86*/ 	.byte	0xff
	.zero		1


	//   ....[152]....
        /*0a88*/ 	.word	0x000099c0
        /*0a8c*/ 	.word	0x00000000
        /*0a90*/ 	.word	0x00000000
        /*0a94*/ 	.short	0x010a
        /*0a96*/ 	.byte	0xff
	.zero		1


	//   ....[153]....
        /*0a98*/ 	.word	0x00009a20
        /*0a9c*/ 	.word	0x00000000
        /*0aa0*/ 	.word	0x00000000
        /*0aa4*/ 	.short	0x010a
        /*0aa6*/ 	.byte	0xff
	.zero		1


	//   ....[154]....
        /*0aa8*/ 	.word	0x00009a80
        /*0aac*/ 	.word	0x00000000
        /*0ab0*/ 	.word	0x00000000
        /*0ab4*/ 	.short	0x010a
        /*0ab6*/ 	.byte	0xff
	.zero		1


	//   ....[155]....
        /*0ab8*/ 	.word	0x00009ad0
        /*0abc*/ 	.word	0x00000000
        /*0ac0*/ 	.word	0x00000110
        /*0ac4*/ 	.short	0x010a
        /*0ac6*/ 	.byte	0xff
	.zero		1


	//   ....[156]....
        /*0ac8*/ 	.word	0x00009b30
        /*0acc*/ 	.word	0x00000000
        /*0ad0*/ 	.word	0x00000108
        /*0ad4*/ 	.short	0x010a
        /*0ad6*/ 	.byte	0xff
	.zero		1


	//   ....[157]....
        /*0ad8*/ 	.word	0x00009b90
        /*0adc*/ 	.word	0x00000000
        /*0ae0*/ 	.word	0x000000e0
        /*0ae4*/ 	.short	0x010a
        /*0ae6*/ 	.byte	0xff
	.zero		1


	//   ....[158]....
        /*0ae8*/ 	.word	0x00009bf0
        /*0aec*/ 	.word	0x00000000
        /*0af0*/ 	.word	0x000000e8
        /*0af4*/ 	.short	0x010a
        /*0af6*/ 	.byte	0xff
	.zero		1


	//   ....[159]....
        /*0af8*/ 	.word	0x00009c50
        /*0afc*/ 	.word	0x00000000
        /*0b00*/ 	.word	0x000000f0
        /*0b04*/ 	.short	0x010a
        /*0b06*/ 	.byte	0xff
	.zero		1


	//   ....[160]....
        /*0b08*/ 	.word	0x00009cb0
        /*0b0c*/ 	.word	0x00000000
        /*0b10*/ 	.word	0x000000f8
        /*0b14*/ 	.short	0x010a
        /*0b16*/ 	.byte	0xff
	.zero		1


	//   ....[161]....
        /*0b18*/ 	.word	0x00009d10
        /*0b1c*/ 	.word	0x00000000
        /*0b20*/ 	.word	0x000000e0
        /*0b24*/ 	.short	0x010a
        /*0b26*/ 	.byte	0xff
	.zero		1


	//   ....[162]....
        /*0b28*/ 	.word	0x00009d70
        /*0b2c*/ 	.word	0x00000000
        /*0b30*/ 	.word	0x000000e8
        /*0b34*/ 	.short	0x010a
        /*0b36*/ 	.byte	0xff
	.zero		1


	//   ....[163]....
        /*0b38*/ 	.word	0x00009dd0
        /*0b3c*/ 	.word	0x00000000
        /*0b40*/ 	.word	0x000000f0
        /*0b44*/ 	.short	0x010a
        /*0b46*/ 	.byte	0xff
	.zero		1


	//   ....[164]....
        /*0b48*/ 	.word	0x00009e20
        /*0b4c*/ 	.word	0x00000000
        /*0b50*/ 	.word	0x00000110
        /*0b54*/ 	.short	0x010a
        /*0b56*/ 	.byte	0xff
	.zero		1


	//   ....[165]....
        /*0b58*/ 	.word	0x00009e80
        /*0b5c*/ 	.word	0x00000002
        /*0b60*/ 	.word	0x000000c0
        /*0b64*/ 	.short	0x010a
        /*0b66*/ 	.byte	0xff
	.zero		1


	//   ....[166]....
        /*0b68*/ 	.word	0x00009ed0
        /*0b6c*/ 	.word	0x00000040
        /*0b70*/ 	.word	0x00000130
        /*0b74*/ 	.short	0x010a
        /*0b76*/ 	.byte	0xff
	.zero		1


	//   ....[167]....
        /*0b78*/ 	.word	0x00009f20
        /*0b7c*/ 	.word	0x00000002
        /*0b80*/ 	.word	0x000000c0
        /*0b84*/ 	.short	0x010a
        /*0b86*/ 	.byte	0xff
	.zero		1


	//   ....[168]....
        /*0b88*/ 	.word	0x00009f70
        /*0b8c*/ 	.word	0x00000000
        /*0b90*/ 	.word	0x000000c0
        /*0b94*/ 	.short	0x010a
        /*0b96*/ 	.byte	0xff
	.zero		1


	//   ....[169]....
        /*0b98*/ 	.word	0x00009fc0
        /*0b9c*/ 	.word	0x00000000
        /*0ba0*/ 	.word	0x000000c0
        /*0ba4*/ 	.short	0x010a
        /*0ba6*/ 	.byte	0xff
	.zero		1


	//----- nvinfo : EIATTR_NUM_MBARRIERS
	.align		4
.L_47:
        /*0ba8*/ 	.byte	0x03, 0x38
        /*0baa*/ 	.short	0x0032


	//----- nvinfo : EIATTR_EXIT_INSTR_OFFSETS
	.align		4
        /*0bac*/ 	.byte	0x04, 0x1c
        /*0bae*/ 	.short	(.L_49 - .L_48)


	//   ....[0]....
.L_48:
        /*0bb0*/ 	.word	0x00002a90


	//   ....[1]....
        /*0bb4*/ 	.word	0x00002f80


	//   ....[2]....
        /*0bb8*/ 	.word	0x00002fe0


	//   ....[3]....
        /*0bbc*/ 	.word	0x00003e00


	//   ....[4]....
        /*0bc0*/ 	.word	0x00004e30


	//   ....[5]....
        /*0bc4*/ 	.word	0x00004e70


	//   ....[6]....
        /*0bc8*/ 	.word	0x00009030


	//   ....[7]....
        /*0bcc*/ 	.word	0x000090b0


	//   ....[8]....
        /*0bd0*/ 	.word	0x000090e0


	//   ....[9]....
        /*0bd4*/ 	.word	0x00009150


	//----- nvinfo : EIATTR_MAX_THREADS
	.align		4
.L_49:
        /*0bd8*/ 	.byte	0x04, 0x05
        /*0bda*/ 	.short	(.L_51 - .L_50)
.L_50:
        /*0bdc*/ 	.word	0x00000100
        /*0be0*/ 	.word	0x00000001
        /*0be4*/ 	.word	0x00000001


	//----- nvinfo : EIATTR_CRS_STACK_SIZE
	.align		4
.L_51:
        /*0be8*/ 	.byte	0x04, 0x1e
        /*0bea*/ 	.short	(.L_53 - .L_52)
.L_52:
        /*0bec*/ 	.word	0x00000000


	//----- nvinfo : EIATTR_CBANK_PARAM_SIZE
	.align		4
.L_53:
        /*0bf0*/ 	.byte	0x03, 0x19
        /*0bf2*/ 	.short	0x0800


	//----- nvinfo : EIATTR_PARAM_CBANK
	.align		4
        /*0bf4*/ 	.byte	0x04, 0x0a
        /*0bf6*/ 	.short	(.L_55 - .L_54)
	.align		4
.L_54:
        /*0bf8*/ 	.word	index@(.nv.constant0._ZN7cutlass13device_kernelINS_4gemm6kernel13GemmUniversalIN4cute5tupleIJiiiiEEENS1_10collective13CollectiveMmaINS1_35MainloopSm100TmaUmmaWarpSpecializedILi12ELi2ELi4ENS5_IJNS4_1CILi1EEESB_SB_EEEEENS5_IJNSA_ILi128EEESE_NSA_ILi32EEEEEENS_6half_tENS5_IJlSB_lEEESH_SI_NS4_8TiledMMAINS4_8MMA_AtomIJNS4_20SM100_MMA_F16BF16_SSISH_SH_fLi128ELi128ELNS4_4UMMA5MajorE0ELSN_0ELNSM_7ScaleInE0ELSO_0EEEEEENS4_6LayoutISC_NS5_IJNSA_ILi0EEESS_SS_EEEEENS5_IJNS4_10UnderscoreESV_SV_EEEEENS4_13SM90_TMA_LOADENS4_14ComposedLayoutINS4_7SwizzleILi2ELi4ELi3EEENS4_18smem_ptr_flag_bitsILi16EEENSR_INS5_IJNSA_ILi8EEESF_EEENS5_IJSF_SB_EEEEEEEvNS4_8identityESY_S18_vS19_EENS_8epilogue10collective18CollectiveEpilogueINS1B_23Sm100TmaWarpSpecializedILi4ELi2ELi32ELb1ELb0EEEJSG_NS5_IJNSR_ISE_SB_EENSR_ISF_SB_EEEEESH_SI_SH_SI_NS1B_6fusion15FusionCallbacksIS1F_NS1J_17LinearCombinationISH_fSH_fLNS_15FloatRoundStyleE2EEESG_S1I_JEEENS4_5SM1004TMEM4LOAD26SM100_TMEM_LOAD_32dp32b32xESY_S18_NS4_39AutoVectorizingCopyWithAssumedAlignmentILi128EEENS4_14SM90_TMA_STOREES18_S1U_S1U_EEEvvEEEEvNT_6ParamsE)
        /*0bfc*/ 	.short	0x0380
        /*0bfe*/ 	.short	0x0800


	//----- nvinfo : EIATTR_SW_WAR
	.align		4
.L_55:
        /*0c00*/ 	.byte	0x04, 0x36
        /*0c02*/ 	.short	(.L_57 - .L_56)
.L_56:
        /*0c04*/ 	.word	0x00000008
.L_57:


//--------------------- .nv.callgraph             --------------------------
	.section	.nv.callgraph,"",@"SHT_CUDA_CALLGRAPH"
	.align	4
	.sectionentsize	8
	.align		4
        /*0000*/ 	.word	0x00000000
	.align		4
        /*0004*/ 	.word	0xffffffff
	.align		4
        /*0008*/ 	.word	index@(_ZN7cutlass13device_kernelINS_4gemm6kernel13GemmUniversalIN4cute5tupleIJiiiiEEENS1_10collective13CollectiveMmaINS1_35MainloopSm100TmaUmmaWarpSpecializedILi12ELi2ELi4ENS5_IJNS4_1CILi1EEESB_SB_EEEEENS5_IJNSA_ILi128EEESE_NSA_ILi32EEEEEENS_6half_tENS5_IJlSB_lEEESH_SI_NS4_8TiledMMAINS4_8MMA_AtomIJNS4_20SM100_MMA_F16BF16_SSISH_SH_fLi128ELi128ELNS4_4UMMA5MajorE0ELSN_0ELNSM_7ScaleInE0ELSO_0EEEEEENS4_6LayoutISC_NS5_IJNSA_ILi0EEESS_SS_EEEEENS5_IJNS4_10UnderscoreESV_SV_EEEEENS4_13SM90_TMA_LOADENS4_14ComposedLayoutINS4_7SwizzleILi2ELi4ELi3EEENS4_18smem_ptr_flag_bitsILi16EEENSR_INS5_IJNSA_ILi8EEESF_EEENS5_IJSF_SB_EEEEEEEvNS4_8identityESY_S18_vS19_EENS_8epilogue10collective18CollectiveEpilogueINS1B_23Sm100TmaWarpSpecializedILi4ELi2ELi32ELb1ELb0EEEJSG_NS5_IJNSR_ISE_SB_EENSR_ISF_SB_EEEEESH_SI_SH_SI_NS1B_6fusion15FusionCallbacksIS1F_NS1J_17LinearCombinationISH_fSH_fLNS_15FloatRoundStyleE2EEESG_S1I_JEEENS4_5SM1004TMEM4LOAD26SM100_TMEM_LOAD_32dp32b32xESY_S18_NS4_39AutoVectorizingCopyWithAssumedAlignmentILi128EEENS4_14SM90_TMA_STOREES18_S1U_S1U_EEEvvEEEEvNT_6ParamsE)
	.align		4
        /*000c*/ 	.word	index@(__assertfail)
	.align		4
        /*0010*/ 	.word	0x00000000
	.align		4
        /*0014*/ 	.word	0xfffffffe
	.align		4
        /*0018*/ 	.word	0x00000000
	.align		4
        /*001c*/ 	.word	0xfffffffd
	.align		4
        /*0020*/ 	.word	0x00000000
	.align		4
        /*0024*/ 	.word	0xfffffffc


//--------------------- .nv.constant4             --------------------------
	.section	.nv.constant4,"a",@progbits
	.align	8
	.align		8
.nv.constant4:
        /*0000*/ 	.dword	__assertfail
	.align		8
        /*0008*/ 	.dword	__unnamed_1
	.align		8
        /*0010*/ 	.dword	__unnamed_2
	.align		8
        /*0018*/ 	.dword	_ZN40_INTERNAL_6b2daab7_4_k_cu_5e70158c_273104cuda3std3__45__cpo5beginE
	.align		8
        /*0020*/ 	.dword	_ZN40_INTERNAL_6b2daab7_4_k_cu_5e70158c_273104cuda3std3__45__cpo3endE
	.align		8
        /*0028*/ 	.dword	_ZN40_INTERNAL_6b2daab7_4_k_cu_5e70158c_273104cuda3std3__45__cpo6cbeginE
	.align		8
        /*0030*/ 	.dword	_ZN40_INTERNAL_6b2daab7_4_k_cu_5e70158c_273104cuda3std3__45__cpo4cendE
	.align		8
        /*0038*/ 	.dword	_ZN40_INTERNAL_6b2daab7_4_k_cu_5e70158c_273104cuda3std3__442_GLOBAL__N__6b2daab7_4_k_cu_5e70158c_273106ignoreE
	.align		8
        /*0040*/ 	.dword	_ZN40_INTERNAL_6b2daab7_4_k_cu_5e70158c_273104cuda3std3__419piecewise_constructE
	.align		8
        /*0048*/ 	.dword	_ZN40_INTERNAL_6b2daab7_4_k_cu_5e70158c_273104cuda3std3__48in_placeE
	.align		8
        /*0050*/ 	.dword	_ZN40_INTERNAL_6b2daab7_4_k_cu_5e70158c_273104cuda3std6ranges3__45__cpo4swapE
	.align		8
        /*0058*/ 	.dword	_ZN40_INTERNAL_6b2daab7_4_k_cu_5e70158c_273104cuda3std6ranges3__45__cpo9iter_moveE
	.align		8
        /*0060*/ 	.dword	_ZN40_INTERNAL_6b2daab7_4_k_cu_5e70158c_273104cute7productE
	.align		8
        /*0068*/ 	.dword	_ZN40_INTERNAL_6b2daab7_4_k_cu_5e70158c_273104cute1_E
	.align		8
        /*0070*/ 	.dword	$str$25
	.align		8
        /*0078*/ 	.dword	$str$26
	.align		8
        /*0080*/ 	.dword	$str$27
	.align		8
        /*0088*/ 	.dword	$str$28


//--------------------- .text._ZN7cutlass13device_kernelINS_4gemm6kernel13GemmUniversalIN4cute5tupleIJiiiiEEENS1_10collective13CollectiveMmaINS1_35MainloopSm100TmaUmmaWarpSpecializedILi12ELi2ELi4ENS5_IJNS4_1CILi1EEESB_SB_EEEEENS5_IJNSA_ILi128EEESE_NSA_ILi32EEEEEENS_6half_tENS5_IJlSB_lEEESH_SI_NS4_8TiledMMAINS4_8MMA_AtomIJNS4_20SM100_MMA_F16BF16_SSISH_SH_fLi128ELi128ELNS4_4UMMA5MajorE0ELSN_0ELNSM_7ScaleInE0ELSO_0EEEEEENS4_6LayoutISC_NS5_IJNSA_ILi0EEESS_SS_EEEEENS5_IJNS4_10UnderscoreESV_SV_EEEEENS4_13SM90_TMA_LOADENS4_14ComposedLayoutINS4_7SwizzleILi2ELi4ELi3EEENS4_18smem_ptr_flag_bitsILi16EEENSR_INS5_IJNSA_ILi8EEESF_EEENS5_IJSF_SB_EEEEEEEvNS4_8identityESY_S18_vS19_EENS_8epilogue10collective18CollectiveEpilogueINS1B_23Sm100TmaWarpSpecializedILi4ELi2ELi32ELb1ELb0EEEJSG_NS5_IJNSR_ISE_SB_EENSR_ISF_SB_EEEEESH_SI_SH_SI_NS1B_6fusion15FusionCallbacksIS1F_NS1J_17LinearCombinationISH_fSH_fLNS_15FloatRoundStyleE2EEESG_S1I_JEEENS4_5SM1004TMEM4LOAD26SM100_TMEM_LOAD_32dp32b32xESY_S18_NS4_39AutoVectorizingCopyWithAssumedAlignmentILi128EEENS4_14SM90_TMA_STOREES18_S1U_S1U_EEEvvEEEEvNT_6ParamsE --------------------------
	.section	.text._ZN7cutlass13device_kernelINS_4gemm6kernel13GemmUniversalIN4cute5tupleIJiiiiEEENS1_10collective13CollectiveMmaINS1_35MainloopSm100TmaUmmaWarpSpecializedILi12ELi2ELi4ENS5_IJNS4_1CILi1EEESB_SB_EEEEENS5_IJNSA_ILi128EEESE_NSA_ILi32EEEEEENS_6half_tENS5_IJlSB_lEEESH_SI_NS4_8TiledMMAINS4_8MMA_AtomIJNS4_20SM100_MMA_F16BF16_SSISH_SH_fLi128ELi128ELNS4_4UMMA5MajorE0ELSN_0ELNSM_7ScaleInE0ELSO_0EEEEEENS4_6LayoutISC_NS5_IJNSA_ILi0EEESS_SS_EEEEENS5_IJNS4_10UnderscoreESV_SV_EEEEENS4_13SM90_TMA_LOADENS4_14ComposedLayoutINS4_7SwizzleILi2ELi4ELi3EEENS4_18smem_ptr_flag_bitsILi16EEENSR_INS5_IJNSA_ILi8EEESF_EEENS5_IJSF_SB_EEEEEEEvNS4_8identityESY_S18_vS19_EENS_8epilogue10collective18CollectiveEpilogueINS1B_23Sm100TmaWarpSpecializedILi4ELi2ELi32ELb1ELb0EEEJSG_NS5_IJNSR_ISE_SB_EENSR_ISF_SB_EEEEESH_SI_SH_SI_NS1B_6fusion15FusionCallbacksIS1F_NS1J_17LinearCombinationISH_fSH_fLNS_15FloatRoundStyleE2EEESG_S1I_JEEENS4_5SM1004TMEM4LOAD26SM100_TMEM_LOAD_32dp32b32xESY_S18_NS4_39AutoVectorizingCopyWithAssumedAlignmentILi128EEENS4_14SM90_TMA_STOREES18_S1U_S1U_EEEvvEEEEvNT_6ParamsE,"ax",@progbits
	.align	128
.text._ZN7cutlass13device_kernelINS_4gemm6kernel13GemmUniversalIN4cute5tupleIJiiiiEEENS1_10collective13CollectiveMmaINS1_35MainloopSm100TmaUmmaWarpSpecializedILi12ELi2ELi4ENS5_IJNS4_1CILi1EEESB_SB_EEEEENS5_IJNSA_ILi128EEESE_NSA_ILi32EEEEEENS_6half_tENS5_IJlSB_lEEESH_SI_NS4_8TiledMMAINS4_8MMA_AtomIJNS4_20SM100_MMA_F16BF16_SSISH_SH_fLi128ELi128ELNS4_4UMMA5MajorE0ELSN_0ELNSM_7ScaleInE0ELSO_0EEEEEENS4_6LayoutISC_NS5_IJNSA_ILi0EEESS_SS_EEEEENS5_IJNS4_10UnderscoreESV_SV_EEEEENS4_13SM90_TMA_LOADENS4_14ComposedLayoutINS4_7SwizzleILi2ELi4ELi3EEENS4_18smem_ptr_flag_bitsILi16EEENSR_INS5_IJNSA_ILi8EEESF_EEENS5_IJSF_SB_EEEEEEEvNS4_8identityESY_S18_vS19_EENS_8epilogue10collective18CollectiveEpilogueINS1B_23Sm100TmaWarpSpecializedILi4ELi2ELi32ELb1ELb0EEEJSG_NS5_IJNSR_ISE_SB_EENSR_ISF_SB_EEEEESH_SI_SH_SI_NS1B_6fusion15FusionCallbacksIS1F_NS1J_17LinearCombinationISH_fSH_fLNS_15FloatRoundStyleE2EEESG_S1I_JEEENS4_5SM1004TMEM4LOAD26SM100_TMEM_LOAD_32dp32b32xESY_S18_NS4_39AutoVectorizingCopyWithAssumedAlignmentILi128EEENS4_14SM90_TMA_STOREES18_S1U_S1U_EEEvvEEEEvNT_6ParamsE:
        .type           _ZN7cutlass13device_kernelINS_4gemm6kernel13GemmUniversalIN4cute5tupleIJiiiiEEENS1_10collective13CollectiveMmaINS1_35MainloopSm100TmaUmmaWarpSpecializedILi12ELi2ELi4ENS5_IJNS4_1CILi1EEESB_SB_EEEEENS5_IJNSA_ILi128EEESE_NSA_ILi32EEEEEENS_6half_tENS5_IJlSB_lEEESH_SI_NS4_8TiledMMAINS4_8MMA_AtomIJNS4_20SM100_MMA_F16BF16_SSISH_SH_fLi128ELi128ELNS4_4UMMA5MajorE0ELSN_0ELNSM_7ScaleInE0ELSO_0EEEEEENS4_6LayoutISC_NS5_IJNSA_ILi0EEESS_SS_EEEEENS5_IJNS4_10UnderscoreESV_SV_EEEEENS4_13SM90_TMA_LOADENS4_14ComposedLayoutINS4_7SwizzleILi2ELi4ELi3EEENS4_18smem_ptr_flag_bitsILi16EEENSR_INS5_IJNSA_ILi8EEESF_EEENS5_IJSF_SB_EEEEEEEvNS4_8identityESY_S18_vS19_EENS_8epilogue10collective18CollectiveEpilogueINS1B_23Sm100TmaWarpSpecializedILi4ELi2ELi32ELb1ELb0EEEJSG_NS5_IJNSR_ISE_SB_EENSR_ISF_SB_EEEEESH_SI_SH_SI_NS1B_6fusion15FusionCallbacksIS1F_NS1J_17LinearCombinationISH_fSH_fLNS_15FloatRoundStyleE2EEESG_S1I_JEEENS4_5SM1004TMEM4LOAD26SM100_TMEM_LOAD_32dp32b32xESY_S18_NS4_39AutoVectorizingCopyWithAssumedAlignmentILi128EEENS4_14SM90_TMA_STOREES18_S1U_S1U_EEEvvEEEEvNT_6ParamsE,@function
        .size           _ZN7cutlass13device_kernelINS_4gemm6kernel13GemmUniversalIN4cute5tupleIJiiiiEEENS1_10collective13CollectiveMmaINS1_35MainloopSm100TmaUmmaWarpSpecializedILi12ELi2ELi4ENS5_IJNS4_1CILi1EEESB_SB_EEEEENS5_IJNSA_ILi128EEESE_NSA_ILi32EEEEEENS_6half_tENS5_IJlSB_lEEESH_SI_NS4_8TiledMMAINS4_8MMA_AtomIJNS4_20SM100_MMA_F16BF16_SSISH_SH_fLi128ELi128ELNS4_4UMMA5MajorE0ELSN_0ELNSM_7ScaleInE0ELSO_0EEEEEENS4_6LayoutISC_NS5_IJNSA_ILi0EEESS_SS_EEEEENS5_IJNS4_10UnderscoreESV_SV_EEEEENS4_13SM90_TMA_LOADENS4_14ComposedLayoutINS4_7SwizzleILi2ELi4ELi3EEENS4_18smem_ptr_flag_bitsILi16EEENSR_INS5_IJNSA_ILi8EEESF_EEENS5_IJSF_SB_EEEEEEEvNS4_8identityESY_S18_vS19_EENS_8epilogue10collective18CollectiveEpilogueINS1B_23Sm100TmaWarpSpecializedILi4ELi2ELi32ELb1ELb0EEEJSG_NS5_IJNSR_ISE_SB_EENSR_ISF_SB_EEEEESH_SI_SH_SI_NS1B_6fusion15FusionCallbacksIS1F_NS1J_17LinearCombinationISH_fSH_fLNS_15FloatRoundStyleE2EEESG_S1I_JEEENS4_5SM1004TMEM4LOAD26SM100_TMEM_LOAD_32dp32b32xESY_S18_NS4_39AutoVectorizingCopyWithAssumedAlignmentILi128EEENS4_14SM90_TMA_STOREES18_S1U_S1U_EEEvvEEEEvNT_6ParamsE,(.L_x_201 - _ZN7cutlass13device_kernelINS_4gemm6kernel13GemmUniversalIN4cute5tupleIJiiiiEEENS1_10collective13CollectiveMmaINS1_35MainloopSm100TmaUmmaWarpSpecializedILi12ELi2ELi4ENS5_IJNS4_1CILi1EEESB_SB_EEEEENS5_IJNSA_ILi128EEESE_NSA_ILi32EEEEEENS_6half_tENS5_IJlSB_lEEESH_SI_NS4_8TiledMMAINS4_8MMA_AtomIJNS4_20SM100_MMA_F16BF16_SSISH_SH_fLi128ELi128ELNS4_4UMMA5MajorE0ELSN_0ELNSM_7ScaleInE0ELSO_0EEEEEENS4_6LayoutISC_NS5_IJNSA_ILi0EEESS_SS_EEEEENS5_IJNS4_10UnderscoreESV_SV_EEEEENS4_13SM90_TMA_LOADENS4_14ComposedLayoutINS4_7SwizzleILi2ELi4ELi3EEENS4_18smem_ptr_flag_bitsILi16EEENSR_INS5_IJNSA_ILi8EEESF_EEENS5_IJSF_SB_EEEEEEEvNS4_8identityESY_S18_vS19_EENS_8epilogue10collective18CollectiveEpilogueINS1B_23Sm100TmaWarpSpecializedILi4ELi2ELi32ELb1ELb0EEEJSG_NS5_IJNSR_ISE_SB_EENSR_ISF_SB_EEEEESH_SI_SH_SI_NS1B_6fusion15FusionCallbacksIS1F_NS1J_17LinearCombinationISH_fSH_fLNS_15FloatRoundStyleE2EEESG_S1I_JEEENS4_5SM1004TMEM4LOAD26SM100_TMEM_LOAD_32dp32b32xESY_S18_NS4_39AutoVectorizingCopyWithAssumedAlignmentILi128EEENS4_14SM90_TMA_STOREES18_S1U_S1U_EEEvvEEEEvNT_6ParamsE)
        .other          _ZN7cutlass13device_kernelINS_4gemm6kernel13GemmUniversalIN4cute5tupleIJiiiiEEENS1_10collective13CollectiveMmaINS1_35MainloopSm100TmaUmmaWarpSpecializedILi12ELi2ELi4ENS5_IJNS4_1CILi1EEESB_SB_EEEEENS5_IJNSA_ILi128EEESE_NSA_ILi32EEEEEENS_6half_tENS5_IJlSB_lEEESH_SI_NS4_8TiledMMAINS4_8MMA_AtomIJNS4_20SM100_MMA_F16BF16_SSISH_SH_fLi128ELi128ELNS4_4UMMA5MajorE0ELSN_0ELNSM_7ScaleInE0ELSO_0EEEEEENS4_6LayoutISC_NS5_IJNSA_ILi0EEESS_SS_EEEEENS5_IJNS4_10UnderscoreESV_SV_EEEEENS4_13SM90_TMA_LOADENS4_14ComposedLayoutINS4_7SwizzleILi2ELi4ELi3EEENS4_18smem_ptr_flag_bitsILi16EEENSR_INS5_IJNSA_ILi8EEESF_EEENS5_IJSF_SB_EEEEEEEvNS4_8identityESY_S18_vS19_EENS_8epilogue10collective18CollectiveEpilogueINS1B_23Sm100TmaWarpSpecializedILi4ELi2ELi32ELb1ELb0EEEJSG_NS5_IJNSR_ISE_SB_EENSR_ISF_SB_EEEEESH_SI_SH_SI_NS1B_6fusion15FusionCallbacksIS1F_NS1J_17LinearCombinationISH_fSH_fLNS_15FloatRoundStyleE2EEESG_S1I_JEEENS4_5SM1004TMEM4LOAD26SM100_TMEM_LOAD_32dp32b32xESY_S18_NS4_39AutoVectorizingCopyWithAssumedAlignmentILi128EEENS4_14SM90_TMA_STOREES18_S1U_S1U_EEEvvEEEEvNT_6ParamsE,@"STO_CUDA_ENTRY STV_DEFAULT"
_ZN7cutlass13device_kernelINS_4gemm6kernel13GemmUniversalIN4cute5tupleIJiiiiEEENS1_10collective13CollectiveMmaINS1_35MainloopSm100TmaUmmaWarpSpecializedILi12ELi2ELi4ENS5_IJNS4_1CILi1EEESB_SB_EEEEENS5_IJNSA_ILi128EEESE_NSA_ILi32EEEEEENS_6half_tENS5_IJlSB_lEEESH_SI_NS4_8TiledMMAINS4_8MMA_AtomIJNS4_20SM100_MMA_F16BF16_SSISH_SH_fLi128ELi128ELNS4_4UMMA5MajorE0ELSN_0ELNSM_7ScaleInE0ELSO_0EEEEEENS4_6LayoutISC_NS5_IJNSA_ILi0EEESS_SS_EEEEENS5_IJNS4_10UnderscoreESV_SV_EEEEENS4_13SM90_TMA_LOADENS4_14ComposedLayoutINS4_7SwizzleILi2ELi4ELi3EEENS4_18smem_ptr_flag_bitsILi16EEENSR_INS5_IJNSA_ILi8EEESF_EEENS5_IJSF_SB_EEEEEEEvNS4_8identityESY_S18_vS19_EENS_8epilogue10collective18CollectiveEpilogueINS1B_23Sm100TmaWarpSpecializedILi4ELi2ELi32ELb1ELb0EEEJSG_NS5_IJNSR_ISE_SB_EENSR_ISF_SB_EEEEESH_SI_SH_SI_NS1B_6fusion15FusionCallbacksIS1F_NS1J_17LinearCombinationISH_fSH_fLNS_15FloatRoundStyleE2EEESG_S1I_JEEENS4_5SM1004TMEM4LOAD26SM100_TMEM_LOAD_32dp32b32xESY_S18_NS4_39AutoVectorizingCopyWithAssumedAlignmentILi128EEENS4_14SM90_TMA_STOREES18_S1U_S1U_EEEvvEEEEvNT_6ParamsE:
[----:B------:R-:W1:Y:S01]  /*0000*/  LDC R1, c[0x0][0x37c] ;  /* 0x0000df00ff017b82 */ /* 0x000e620000000800 */
[----:B------:R-:W2:Y:S01]  /*0010*/  S2R R101, SR_TID.X ;  /* 0x0000000000657919 */ /* 0x000ea20000002100 */
[----:B------:R-:W3:Y:S01]  /*0020*/  LDCU.64 UR4, c[0x0][0x890] ;  /* 0x00011200ff0477ac */ /* 0x000ee20008000a00 */
[----:B------:R-:W-:Y:S02]  /*0030*/  PRMT R88, RZ, 0x7610, R88 ;  /* 0x00007610ff587816 */ /* 0x000fe40000000058 */
[----:B------:R-:W-:Y:S01]  /*0040*/  ELECT P5, URZ, PT ;  /* 0x0000000000ff782f */ /* 0x000fe200038a0000 */
[----:B------:R-:W4:Y:S01]  /*0050*/  LDCU.64 UR46, c[0x0][0x358] ;  /* 0x00006b00ff2e77ac */ /* 0x000f220008000a00 */
[----:B---3--:R-:W-:-:S04]  /*0060*/  UISETP.NE.U32.AND UP0, UPT, UR4, URZ, UPT ;  /* 0x000000ff0400728c */ /* 0x008fc8000bf05070 */
[----:B------:R-:W-:Y:S01]  /*0070*/  UISETP.NE.AND.EX UP0, UPT, UR5, URZ, UPT, UP0 ;  /* 0x000000ff0500728c */ /* 0x000fe2000bf05300 */
[----:B--2---:R-:W-:-:S05]  /*0080*/  SHF.R.U32.HI R92, RZ, 0x5, R101 ;  /* 0x00000005ff5c7819 */ /* 0x004fca0000011665 */
[----:B------:R-:W2:Y:S02]  /*0090*/  SHFL.IDX PT, R0, R92, RZ, 0x1f ;  /* 0x00001fff5c007589 */ /* 0x000ea400000e0000 */
[----:B--2---:R-:W-:Y:S01]  /*00a0*/  R2UR UR8, R0 ;  /* 0x00000000000872ca */ /* 0x004fe200000e0000 */
[----:B-1--4-:R-:W-:-:S14]  /*00b0*/  BRA.U UP0, `(.L_x_0) ;  /* 0x00000001002c7547 */ /* 0x012fdc000b800000 */
[----:B------:R-:W1:Y:S02]  /*00c0*/  LDCU.64 UR6, c[0x0][0x888] ;  /* 0x00011100ff0677ac */ /* 0x000e640008000a00 */
[----:B-1----:R-:W-:-:S04]  /*00d0*/  UISETP.NE.U32.AND UP0, UPT, UR6, URZ, UPT ;  /* 0x000000ff0600728c */ /* 0x002fc8000bf05070 */
[----:B------:R-:W-:-:S09]  /*00e0*/  UISETP.NE.AND.EX UP0, UPT, UR7, URZ, UPT, UP0 ;  /* 0x000000ff0700728c */ /* 0x000fd2000bf05300 */
[----:B------:R-:W-:Y:S05]  /*00f0*/  BRA.U !UP0, `(.L_x_1) ;  /* 0x0000000108107547 */ /* 0x000fea000b800000 */
[----:B------:R-:W1:Y:S02]  /*0100*/  LDC.64 R2, c[0x0][0x888] ;  /* 0x00022200ff027b82 */ /* 0x000e640000000a00 */
[----:B-1----:R1:W5:Y:S01]  /*0110*/  LDG.E R49, desc[UR46][R2.64] ;  /* 0x0000002e02317981 */ /* 0x002362000c1e1900 */
[----:B------:R-:W-:Y:S01]  /*0120*/  HFMA2 R88, -RZ, RZ, 0, 5.9604644775390625e-08 ;  /* 0x00000001ff587431 */ /* 0x000fe200000001ff */
[----:B------:R-:W-:Y:S05]  /*0130*/  BRA `(.L_x_0) ;  /* 0x00000000000c7947 */ /* 0x000fea0003800000 */
.L_x_1:
[----:B------:R-:W1:Y:S01]  /*0140*/  LDCU UR6, c[0x0][0x880] ;  /* 0x00011000ff0677ac */ /* 0x000e620008000800 */
[----:B------:R-:W-:Y:S01]  /*0150*/  HFMA2 R88, -RZ, RZ, 0, 5.9604644775390625e-08 ;  /* 0x00000001ff587431 */ /* 0x000fe200000001ff */
[----:B-1----:R-:W-:-:S07]  /*0160*/  MOV R49, UR6 ;  /* 0x0000000600317c02 */ /* 0x002fce0008000f00 */
.L_x_0:
[----:B------:R-:W2:Y:S02]  /*0170*/  LDCU.64 UR6, c[0x0][0x8b0] ;  /* 0x00011600ff0677ac */ /* 0x000ea40008000a00 */
[----:B--2---:R-:W-:-:S04]  /*0180*/  UISETP.NE.U32.AND UP0, UPT, UR6, URZ, UPT ;  /* 0x000000ff0600728c */ /* 0x004fc8000bf05070 */
[----:B------:R-:W-:-:S09]  /*0190*/  UISETP.NE.AND.EX UP0, UPT, UR7, URZ, UPT, UP0 ;  /* 0x000000ff0700728c */ /* 0x000fd2000bf05300 */
[----:B------:R-:W-:Y:S05]  /*01a0*/  BRA.U UP0, `(.L_x_2) ;  /* 0x0000000100247547 */ /* 0x000fea000b800000 */
[----:B------:R-:W2:Y:S02]  /*01b0*/  LDCU.64 UR6, c[0x0][0x8a8] ;  /* 0x00011500ff0677ac */ /* 0x000ea40008000a00 */
[----:B--2---:R-:W-:-:S04]  /*01c0*/  UISETP.NE.U32.AND UP0, UPT, UR6, URZ, UPT ;  /* 0x000000ff0600728c */ /* 0x004fc8000bf05070 */
[----:B------:R-:W-:-:S09]  /*01d0*/  UISETP.NE.AND.EX UP0, UPT, UR7, URZ, UPT, UP0 ;  /* 0x000000ff0700728c */ /* 0x000fd2000bf05300 */
[----:B------:R-:W-:Y:S05]  /*01e0*/  BRA.U !UP0, `(.L_x_3) ;  /* 0x00000001080c7547 */ /* 0x000fea000b800000 */
[----:B-1----:R-:W1:Y:S02]  /*01f0*/  LDC.64 R2, c[0x0][0x8a8] ;  /* 0x00022a00ff027b82 */ /* 0x002e640000000a00 */
[----:B-1----:R2:W5:Y:S01]  /*0200*/  LDG.E R47, desc[UR46][R2.64] ;  /* 0x0000002e022f7981 */ /* 0x002562000c1e1900 */
[----:B------:R-:W-:Y:S05]  /*0210*/  BRA `(.L_x_2) ;  /* 0x0000000000087947 */ /* 0x000fea0003800000 */
.L_x_3:
[----:B------:R-:W2:Y:S02]  /*0220*/  LDCU UR6, c[0x0][0x8a0] ;  /* 0x00011400ff0677ac */ /* 0x000ea40008000800 */
[----:B--2---:R-:W-:Y:S02]  /*0230*/  MOV R47, UR6 ;  /* 0x00000006002f7c02 */ /* 0x004fe40008000f00 */
.L_x_2:
[----:B------:R-:W-:Y:S01]  /*0240*/  IMAD.U32 R0, RZ, RZ, UR8 ;  /* 0x00000008ff007e24 */ /* 0x000fe2000f8e00ff */
[----:B------:R-:W-:Y:S04]  /*0250*/  BSSY.RECONVERGENT B0, `(.L_x_4) ;  /* 0x000000c000007945 */ /* 0x000fe80003800200 */
[C---:B------:R-:W-:Y:S02]  /*0260*/  ISETP.NE.OR P1, PT, R0.reuse, 0x1, !P5 ;  /* 0x000000010000780c */ /* 0x040fe40006f25670 */
[----:B------:R-:W-:-:S11]  /*0270*/  ISETP.NE.OR P0, PT, R0, 0x3, !P5 ;  /* 0x000000030000780c */ /* 0x000fd60006f05670 */
[----:B------:R-:W-:Y:S05]  /*0280*/  @P1 BRA `(.L_x_5) ;  /* 0x0000000000201947 */ /* 0x000fea0003800000 */
[----:B------:R-:W3:Y:S02]  /*0290*/  LDCU.64 UR6, c[0x0][0x348] ;  /* 0x00006900ff0677ac */ /* 0x000ee40008000a00 */
[----:B---3--:R-:W-:Y:S02]  /*02a0*/  UIADD3 UR10, UP1, UPT, UR6, 0x80, URZ ;  /* 0x00000080060a7890 */ /* 0x008fe4000ff3e0ff */
[----:B------:R-:W-:Y:S02]  /*02b0*/  UIADD3 UR6, UP0, UPT, UR6, 0x180, URZ ;  /* 0x0000018006067890 */ /* 0x000fe4000ff1e0ff */
[----:B------:R-:W-:Y:S02]  /*02c0*/  UIADD3.X UR11, UPT, UPT, URZ, UR7, URZ, UP1, !UPT ;  /* 0x00000007ff0b7290 */ /* 0x000fe40008ffe4ff */
[----:B------:R-:W-:-:S07]  /*02d0*/  UIADD3.X UR7, UPT, UPT, URZ, UR7, URZ, UP0, !UPT ;  /* 0x00000007ff077290 */ /* 0x000fce00087fe4ff */
[----:B------:R3:W-:Y:S02]  /*02e0*/  UTMACCTL.PF [UR10] ;  /* 0x000000000a0079b9 */ /* 0x0007e40008040000 */
[----:B------:R3:W-:Y:S02]  /*02f0*/  UTMACCTL.PF [UR6] ;  /* 0x00000000060079b9 */ /* 0x0007e40008040000 */
[----:B---3--:R-:W-:Y:S01]  /*0300*/  NOP ;  /* 0x0000000000007918 */ /* 0x008fe20000000000 */
.L_x_5:
[----:B------:R-:W-:Y:S05]  /*0310*/  BSYNC.RECONVERGENT B0 ;  /* 0x0000000000007941 */ /* 0x000fea0003800200 */
.L_x_4:
[----:B------:R-:W-:Y:S04]  /*0320*/  BSSY.RECONVERGENT B0, `(.L_x_6) ;  /* 0x000000a000007945 */ /* 0x000fe80003800200 */
        /* <DEDUP_REMOVED lines=9> */
.L_x_7:
[----:B------:R-:W-:Y:S05]  /*03c0*/  BSYNC.RECONVERGENT B0 ;  /* 0x0000000000007941 */ /* 0x000fea0003800200 */
.L_x_6:
[----:B------:R-:W3:Y:S01]  /*03d0*/  LDCU.64 UR6, c[0x0][0x888] ;  /* 0x00011100ff0677ac */ /* 0x000ee20008000a00 */
[----:B------:R-:W-:Y:S02]  /*03e0*/  UISETP.EQ.U32.AND UP1, UPT, UR4, URZ, UPT ;  /* 0x000000ff0400728c */ /* 0x000fe4000bf22070 */
[----:B------:R-:W-:Y:S02]  /*03f0*/  UPLOP3.LUT UP2, UPT, UPT, UPT, UPT, 0x80, 0x8 ;  /* 0x000000000008789c */ /* 0x000fe40003f4f070 */
[----:B---3--:R-:W-:-:S04]  /*0400*/  UISETP.NE.U32.AND UP0, UPT, UR6, URZ, UPT ;  /* 0x000000ff0600728c */ /* 0x008fc8000bf05070 */
[----:B------:R-:W-:-:S04]  /*0410*/  UISETP.NE.AND.EX UP0, UPT, UR7, URZ, UPT, UP0 ;  /* 0x000000ff0700728c */ /* 0x000fc8000bf05300 */
[----:B------:R-:W-:-:S04]  /*0420*/  UISETP.EQ.OR.EX UP3, UPT, UR5, URZ, !UP0, UP1 ;  /* 0x000000ff0500728c */ /* 0x000fc8000c762710 */
[----:B------:R-:W-:-:S05]  /*0430*/  UP2UR UR50, UPR, URZ, 0x8 ;  /* 0x00000008ff327883 */ /* 0x000fca0008000000 */
[----:B------:R-:W-:Y:S07]  /*0440*/  BRA.U !UP3, `(.L_x_8) ;  /* 0x000000010b207547 */ /* 0x000fee000b800000 */
[----:B------:R-:W-:Y:S01]  /*0450*/  UISETP.NE.U32.AND UP2, UPT, UR4, URZ, UPT ;  /* 0x000000ff0400728c */ /* 0x000fe2000bf45070 */
[----:B-----5:R-:W-:Y:S01]  /*0460*/  FSETP.NEU.AND P0, PT, R49, RZ, PT ;  /* 0x000000ff3100720b */ /* 0x020fe20003f0d000 */
[----:B------:R-:W-:Y:S02]  /*0470*/  USEL UR4, URZ, 0xffffffff, UP0 ;  /* 0xffffffffff047887 */ /* 0x000fe40008000000 */
[----:B------:R-:W-:-:S10]  /*0480*/  UISETP.NE.AND.EX UP2, UPT, UR5, URZ, UPT, UP2 ;  /* 0x000000ff0500728c */ /* 0x000fd4000bf45320 */
[----:B------:R-:W-:Y:S01]  /*0490*/  VOTEU.ANY UP1, P0 ;  /* 0x0000000000ff7886 */ /* 0x000fe20000020100 */
[----:B------:R-:W-:-:S04]  /*04a0*/  @!UP2 USEL UR4, URZ, 0xffffffff, UP1 ;  /* 0xffffffffff04a887 */ /* 0x000fc80008800000 */
[----:B------:R-:W-:-:S04]  /*04b0*/  ULOP3.LUT UR4, UR4, 0x1, URZ, 0xc0, !UPT ;  /* 0x0000000104047892 */ /* 0x000fc8000f8ec0ff */
[----:B------:R-:W-:-:S11]  /*04c0*/  UISETP.NE.U32.AND UP2, UPT, UR4, 0x1, UPT ;  /* 0x000000010400788c */ /* 0x000fd6000bf45070 */
.L_x_8:
[----:B-12---:R-:W1:Y:S01]  /*04d0*/  SHFL.IDX PT, R2, R92, RZ, 0x1f ;  /* 0x00001fff5c027589 */ /* 0x006e6200000e0000 */
[----:B------:R-:W-:-:S04]  /*04e0*/  UISETP.NE.AND UP1, UPT, UR8, 0x2, UPT ;  /* 0x000000020800788c */ /* 0x000fc8000bf25270 */
[----:B------:R-:W-:Y:S01]  /*04f0*/  USEL UR6, URZ, 0x1, UP1 ;  /* 0x00000001ff067887 */ /* 0x000fe20008800000 */
[----:B-1----:R-:W-:-:S13]  /*0500*/  ISETP.NE.AND P0, PT, R2, RZ, PT ;  /* 0x000000ff0200720c */ /* 0x002fda0003f05270 */
[----:B------:R-:W-:Y:S05]  /*0510*/  @P0 BRA `(.L_x_9) ;  /* 0x0000000000940947 */ /* 0x000fea0003800000 */
[----:B------:R-:W-:Y:S01]  /*0520*/  ELECT P0, URZ, PT ;  /* 0x0000000000ff782f */ /* 0x000fe20003800000 */
[----:B------:R-:W-:-:S12]  /*0530*/  BSSY.RECONVERGENT B0, `(.L_x_9) ;  /* 0x0000023000007945 */ /* 0x000fd80003800200 */
[----:B------:R-:W-:Y:S05]  /*0540*/  @!P0 BRA `(.L_x_10) ;  /* 0x0000000000848947 */ /* 0x000fea0003800000 */
[----:B------:R-:W1:Y:S01]  /*0550*/  S2UR UR5, SR_CgaCtaId ;  /* 0x00000000000579c3 */ /* 0x000e620000008800 */
[----:B------:R-:W-:Y:S01]  /*0560*/  UMOV UR7, 0x400 ;  /* 0x0000040000077882 */ /* 0x000fe20000000000 */
[----:B------:R-:W-:Y:S02]  /*0570*/  UMOV UR4, 0x1 ;  /* 0x0000000100047882 */ /* 0x000fe40000000000 */
[----:B------:R-:W-:-:S04]  /*0580*/  UIADD3 UR10, UPT, UPT, -UR4, 0x100000, URZ ;  /* 0x00100000040a7890 */ /* 0x000fc8000fffe1ff */
[----:B------:R-:W-:Y:S02]  /*0590*/  USHF.L.U32 UR11, UR10, 0xb, URZ ;  /* 0x0000000b0a0b7899 */ /* 0x000fe400080006ff */
[----:B------:R-:W-:Y:S02]  /*05a0*/  USHF.L.U32 UR10, UR10, 0x1, URZ ;  /* 0x000000010a0a7899 */ /* 0x000fe400080006ff */
[----:B-1----:R-:W-:Y:S01]  /*05b0*/  ULEA UR5, UR5, UR7, 0x18 ;  /* 0x0000000705057291 */ /* 0x002fe2000f8ec0ff */
[----:B------:R-:W1:Y:S11]  /*05c0*/  FENCE.VIEW.ASYNC.S ;  /* 0x00000000000073c6 */ /* 0x000e760000000000 */
[----:B-1----:R1:W2:Y:S01]  /*05d0*/  SYNCS.EXCH.64 URZ, [UR5], UR10 ;  /* 0x0000000a05ff75b2 */ /* 0x0022a20008000100 */
[----:B------:R1:W3:Y:S01]  /*05e0*/  SYNCS.EXCH.64 URZ, [UR5+0x60], UR10 ;  /* 0x0000600a05ff75b2 */ /* 0x0002e20008000100 */
[----:B------:R1:W4:Y:S01]  /*05f0*/  SYNCS.EXCH.64 URZ, [UR5+0x8], UR10 ;  /* 0x0000080a05ff75b2 */ /* 0x0003220008000100 */
[----:B------:R1:W1:Y:S01]  /*0600*/  SYNCS.EXCH.64 URZ, [UR5+0x68], UR10 ;  /* 0x0000680a05ff75b2 */ /* 0x0002620008000100 */
        /* <DEDUP_REMOVED lines=20> */
[----:B--2---:R-:W-:Y:S01]  /*0750*/  NOP ;  /* 0x0000000000007918 */ /* 0x004fe20000000000 */
.L_x_10:
[----:B-1----:R-:W-:Y:S05]  /*0760*/  BSYNC.RECONVERGENT B0 ;  /* 0x0000000000007941 */ /* 0x002fea0003800200 */
.L_x_9:
[----:B------:R-:W1:Y:S01]  /*0770*/  SHFL.IDX PT, R2, R92, RZ, 0x1f ;  /* 0x00001fff5c027589 */ /* 0x000e6200000e0000 */
[----:B------:R-:W-:Y:S01]  /*0780*/  NOP ;  /* 0x0000000000007918 */ /* 0x000fe20000000000 */
[----:B-1----:R-:W-:-:S13]  /*0790*/  ISETP.NE.AND P0, PT, R2, 0x1, PT ;  /* 0x000000010200780c */ /* 0x002fda0003f05270 */
[----:B------:R-:W-:Y:S05]  /*07a0*/  @P0 BRA `(.L_x_11) ;  /* 0x0000000000580947 */ /* 0x000fea0003800000 */
[----:B------:R-:W1:Y:S01]  /*07b0*/  S2UR UR7, SR_CgaCtaId ;  /* 0x00000000000779c3 */ /* 0x000e620000008800 */
[----:B------:R-:W-:Y:S01]  /*07c0*/  UMOV UR9, 0x400 ;  /* 0x0000040000097882 */ /* 0x000fe20000000000 */
[----:B------:R-:W-:Y:S01]  /*07d0*/  UMOV UR5, 0x20 ;  /* 0x0000002000057882 */ /* 0x000fe20000000000 */
[----:B------:R-:W-:Y:S01]  /*07e0*/  UMOV UR4, 0x80 ;  /* 0x0000008000047882 */ /* 0x000fe20000000000 */
[----:B------:R-:W-:-:S04]  /*07f0*/  UIADD3 UR10, UPT, UPT, -UR5, 0x100000, URZ ;  /* 0x00100000050a7890 */ /* 0x000fc8000fffe1ff */
[----:B------:R-:W-:Y:S02]  /*0800*/  USHF.L.U32 UR11, UR10, 0xb, URZ ;  /* 0x0000000b0a0b7899 */ /* 0x000fe400080006ff */
[----:B------:R-:W-:Y:S02]  /*0810*/  USHF.L.U32 UR10, UR10, 0x1, URZ ;  /* 0x000000010a0a7899 */ /* 0x000fe400080006ff */
[----:B------:R-:W-:-:S04]  /*0820*/  UIADD3 UR4, UPT, UPT, -UR4, 0x100000, URZ ;  /* 0x0010000004047890 */ /* 0x000fc8000fffe1ff */
[----:B------:R-:W-:Y:S02]  /*0830*/  USHF.L.U32 UR5, UR4, 0xb, URZ ;  /* 0x0000000b04057899 */ /* 0x000fe400080006ff */
[----:B------:R-:W-:Y:S01]  /*0840*/  USHF.L.U32 UR4, UR4, 0x1, URZ ;  /* 0x0000000104047899 */ /* 0x000fe200080006ff */
[----:B------:R-:W-:Y:S01]  /*0850*/  ELECT P0, URZ, PT ;  /* 0x0000000000ff782f */ /* 0x000fe20003800000 */
[----:B-1----:R-:W-:Y:S01]  /*0860*/  ULEA UR7, UR7, UR9, 0x18 ;  /* 0x0000000907077291 */ /* 0x002fe2000f8ec0ff */
[----:B------:R-:W1:Y:S11]  /*0870*/  FENCE.VIEW.ASYNC.S ;  /* 0x00000000000073c6 */ /* 0x000e760000000000 */
[----:B-1----:R1:W2:Y:S01]  /*0880*/  SYNCS.EXCH.64 URZ, [UR7+0xc0], UR10 ;  /* 0x0000c00a07ff75b2 */ /* 0x0022a20008000100 */
[----:B------:R1:W1:Y:S01]  /*0890*/  SYNCS.EXCH.64 URZ, [UR7+0xe0], UR4 ;  /* 0x0000e00407ff75b2 */ /* 0x0002620008000100 */
[----:B------:R1:W1:Y:S01]  /*08a0*/  SYNCS.EXCH.64 URZ, [UR7+0xc8], UR10 ;  /* 0x0000c80a07ff75b2 */ /* 0x0002620008000100 */
[----:B------:R1:W1:Y:S01]  /*08b0*/  SYNCS.EXCH.64 URZ, [UR7+0xe8], UR4 ;  /* 0x0000e80407ff75b2 */ /* 0x0002620008000100 */
[----:B------:R1:W1:Y:S01]  /*08c0*/  SYNCS.EXCH.64 URZ, [UR7+0xd0], UR10 ;  /* 0x0000d00a07ff75b2 */ /* 0x0002620008000100 */
[----:B------:R1:W1:Y:S01]  /*08d0*/  SYNCS.EXCH.64 URZ, [UR7+0xf0], UR4 ;  /* 0x0000f00407ff75b2 */ /* 0x0002620008000100 */
[----:B------:R1:W1:Y:S01]  /*08e0*/  SYNCS.EXCH.64 URZ, [UR7+0xd8], UR10 ;  /* 0x0000d80a07ff75b2 */ /* 0x0002620008000100 */
[----:B------:R1:W1:Y:S01]  /*08f0*/  SYNCS.EXCH.64 URZ, [UR7+0xf8], UR4 ;  /* 0x0000f80407ff75b2 */ /* 0x0002620008000100 */
[----:B------:R-:W-:Y:S01]  /*0900*/  NOP ;  /* 0x0000000000007918 */ /* 0x000fe20000000000 */
.L_x_11:
[----:B------:R-:W3:Y:S01]  /*0910*/  SHFL.IDX PT, R2, R92, RZ, 0x1f ;  /* 0x00001fff5c027589 */ /* 0x000ee200000e0000 */
[----:B------:R-:W-:Y:S01]  /*0920*/  NOP ;  /* 0x0000000000007918 */ /* 0x000fe20000000000 */
[----:B---3--:R-:W-:-:S13]  /*0930*/  ISETP.NE.AND P0, PT, R2, 0x3, PT ;  /* 0x000000030200780c */ /* 0x008fda0003f05270 */
[----:B------:R-:W-:Y:S05]  /*0940*/  @P0 BRA `(.L_x_12) ;  /* 0x0000000000300947 */ /* 0x000fea0003800000 */
[----:B-1----:R-:W1:Y:S01]  /*0950*/  S2UR UR5, SR_CgaCtaId ;  /* 0x00000000000579c3 */ /* 0x002e620000008800 */
[----:B------:R-:W-:Y:S01]  /*0960*/  UMOV UR7, 0x400 ;  /* 0x0000040000077882 */ /* 0x000fe20000000000 */
[----:B------:R-:W-:Y:S01]  /*0970*/  UMOV UR4, 0x20 ;  /* 0x0000002000047882 */ /* 0x000fe20000000000 */
[----:B------:R-:W-:Y:S01]  /*0980*/  ELECT P0, URZ, PT ;  /* 0x0000000000ff782f */ /* 0x000fe20003800000 */
[----:B------:R-:W-:-:S04]  /*0990*/  UIADD3 UR10, UPT, UPT, -UR4, 0x100000, URZ ;  /* 0x00100000040a7890 */ /* 0x000fc8000fffe1ff */
[----:B------:R-:W-:Y:S02]  /*09a0*/  USHF.L.U32 UR11, UR10, 0xb, URZ ;  /* 0x0000000b0a0b7899 */ /* 0x000fe400080006ff */
[----:B------:R-:W-:Y:S02]  /*09b0*/  USHF.L.U32 UR10, UR10, 0x1, URZ ;  /* 0x000000010a0a7899 */ /* 0x000fe400080006ff */
[----:B-1----:R-:W-:Y:S01]  /*09c0*/  ULEA UR5, UR5, UR7, 0x18 ;  /* 0x0000000705057291 */ /* 0x002fe2000f8ec0ff */
[----:B------:R-:W1:Y:S11]  /*09d0*/  FENCE.VIEW.ASYNC.S ;  /* 0x00000000000073c6 */ /* 0x000e760000000000 */
[----:B-1----:R3:W1:Y:S01]  /*09e0*/  SYNCS.EXCH.64 URZ, [UR5+0x100], UR10 ;  /* 0x0001000a05ff75b2 */ /* 0x0026620008000100 */
[----:B------:R3:W1:Y:S02]  /*09f0*/  SYNCS.EXCH.64 URZ, [UR5+0x108], UR10 ;  /* 0x0001080a05ff75b2 */ /* 0x0006640008000100 */
[----:B---3--:R-:W-:Y:S01]  /*0a00*/  NOP ;  /* 0x0000000000007918 */ /* 0x008fe20000000000 */
.L_x_12:
[----:B------:R-:W3:Y:S01]  /*0a10*/  SHFL.IDX PT, R2, R92, RZ, 0x1f ;  /* 0x00001fff5c027589 */ /* 0x000ee200000e0000 */
[----:B------:R-:W-:Y:S01]  /*0a20*/  NOP ;  /* 0x0000000000007918 */ /* 0x000fe20000000000 */
[----:B---3--:R-:W-:-:S13]  /*0a30*/  ISETP.NE.AND P0, PT, R2, 0x4, PT ;  /* 0x000000040200780c */ /* 0x008fda0003f05270 */
[----:B------:R-:W-:Y:S05]  /*0a40*/  @P0 BRA `(.L_x_13) ;  /* 0x00000000004c0947 */ /* 0x000fea0003800000 */
[----:B-1----:R-:W1:Y:S01]  /*0a50*/  S2UR UR5, SR_CgaCtaId ;  /* 0x00000000000579c3 */ /* 0x002e620000008800 */
[----:B------:R-:W-:Y:S01]  /*0a60*/  UMOV UR9, 0x100 ;  /* 0x0000010000097882 */ /* 0x000fe20000000000 */
[----:B------:R-:W-:Y:S01]  /*0a70*/  UMOV UR7, 0x400 ;  /* 0x0000040000077882 */ /* 0x000fe20000000000 */
[----:B------:R-:W-:Y:S01]  /*0a80*/  USEL UR9, UR9, 0xe0, UP2 ;  /* 0x000000e009097887 */ /* 0x000fe20009000000 */
[----:B------:R-:W-:Y:S01]  /*0a90*/  UMOV UR4, 0x1 ;  /* 0x0000000100047882 */ /* 0x000fe20000000000 */
[----:B------:R-:W-:Y:S01]  /*0aa0*/  ELECT P0, URZ, PT ;  /* 0x0000000000ff782f */ /* 0x000fe20003800000 */
[----:B------:R-:W-:-:S04]  /*0ab0*/  UIADD3 UR10, UPT, UPT, -UR4, 0x100000, URZ ;  /* 0x00100000040a7890 */ /* 0x000fc8000fffe1ff */
[----:B------:R-:W-:Y:S02]  /*0ac0*/  USHF.L.U32 UR11, UR10, 0xb, URZ ;  /* 0x0000000b0a0b7899 */ /* 0x000fe400080006ff */
[----:B------:R-:W-:Y:S02]  /*0ad0*/  USHF.L.U32 UR10, UR10, 0x1, URZ ;  /* 0x000000010a0a7899 */ /* 0x000fe400080006ff */
[----:B------:R-:W-:-:S04]  /*0ae0*/  UIADD3 UR12, UPT, UPT, -UR9, 0x100000, URZ ;  /* 0x00100000090c7890 */ /* 0x000fc8000fffe1ff */
[----:B------:R-:W-:Y:S02]  /*0af0*/  USHF.L.U32 UR13, UR12, 0xb, URZ ;  /* 0x0000000b0c0d7899 */ /* 0x000fe400080006ff */
[----:B------:R-:W-:Y:S02]  /*0b00*/  USHF.L.U32 UR12, UR12, 0x1, URZ ;  /* 0x000000010c0c7899 */ /* 0x000fe400080006ff */
[----:B-1----:R-:W-:Y:S01]  /*0b10*/  ULEA UR5, UR5, UR7, 0x18 ;  /* 0x0000000705057291 */ /* 0x002fe2000f8ec0ff */
[----:B------:R-:W1:Y:S11]  /*0b20*/  FENCE.VIEW.ASYNC.S ;  /* 0x00000000000073c6 */ /* 0x000e760000000000 */
[----:B-1----:R3:W1:Y:S01]  /*0b30*/  SYNCS.EXCH.64 URZ, [UR5+0x110], UR10 ;  /* 0x0001100a05ff75b2 */ /* 0x0026620008000100 */
[----:B------:R3:W1:Y:S01]  /*0b40*/  SYNCS.EXCH.64 URZ, [UR5+0x120], UR12 ;  /* 0x0001200c05ff75b2 */ /* 0x0006620008000100 */
[----:B------:R3:W1:Y:S01]  /*0b50*/  SYNCS.EXCH.64 URZ, [UR5+0x118], UR10 ;  /* 0x0001180a05ff75b2 */ /* 0x0006620008000100 */
[----:B------:R3:W1:Y:S02]  /*0b60*/  SYNCS.EXCH.64 URZ, [UR5+0x128], UR12 ;  /* 0x0001280c05ff75b2 */ /* 0x0006640008000100 */
[----:B---3--:R-:W-:Y:S01]  /*0b70*/  NOP ;  /* 0x0000000000007918 */ /* 0x008fe20000000000 */
.L_x_13:
[----:B------:R-:W3:Y:S01]  /*0b80*/  SHFL.IDX PT, R2, R92, RZ, 0x1f ;  /* 0x00001fff5c027589 */ /* 0x000ee200000e0000 */
[----:B------:R-:W-:Y:S01]  /*0b90*/  NOP ;  /* 0x0000000000007918 */ /* 0x000fe20000000000 */
[----:B---3--:R-:W-:-:S13]  /*0ba0*/  ISETP.NE.AND P0, PT, R2, 0x5, PT ;  /* 0x000000050200780c */ /* 0x008fda0003f05270 */
[----:B------:R-:W-:Y:S05]  /*0bb0*/  @P0 BRA `(.L_x_14) ;  /* 0x0000000000580947 */ /* 0x000fea0003800000 */
[----:B-1----:R-:W1:Y:S01]  /*0bc0*/  S2UR UR7, SR_CgaCtaId ;  /* 0x00000000000779c3 */ /* 0x002e620000008800 */
        /* <DEDUP_REMOVED lines=12> */
[----:B-1----:R3:W1:Y:S01]  /*0c90*/  SYNCS.EXCH.64 URZ, [UR7+0x130], UR10 ;  /* 0x0001300a07ff75b2 */ /* 0x0026620008000100 */
[----:B------:R3:W1:Y:S01]  /*0ca0*/  SYNCS.EXCH.64 URZ, [UR7+0x150], UR4 ;  /* 0x0001500407ff75b2 */ /* 0x0006620008000100 */
[----:B------:R3:W1:Y:S01]  /*0cb0*/  SYNCS.EXCH.64 URZ, [UR7+0x138], UR10 ;  /* 0x0001380a07ff75b2 */ /* 0x0006620008000100 */
[----:B------:R3:W1:Y:S01]  /*0cc0*/  SYNCS.EXCH.64 URZ, [UR7+0x158], UR4 ;  /* 0x0001580407ff75b2 */ /* 0x0006620008000100 */
[----:B------:R3:W1:Y:S01]  /*0cd0*/  SYNCS.EXCH.64 URZ, [UR7+0x140], UR10 ;  /* 0x0001400a07ff75b2 */ /* 0x0006620008000100 */
[----:B------:R3:W1:Y:S01]  /*0ce0*/  SYNCS.EXCH.64 URZ, [UR7+0x160], UR4 ;  /* 0x0001600407ff75b2 */ /* 0x0006620008000100 */
[----:B------:R3:W1:Y:S01]  /*0cf0*/  SYNCS.EXCH.64 URZ, [UR7+0x148], UR10 ;  /* 0x0001480a07ff75b2 */ /* 0x0006620008000100 */
[----:B------:R3:W1:Y:S02]  /*0d00*/  SYNCS.EXCH.64 URZ, [UR7+0x168], UR4 ;  /* 0x0001680407ff75b2 */ /* 0x0006640008000100 */
[----:B---3--:R-:W-:Y:S01]  /*0d10*/  NOP ;  /* 0x0000000000007918 */ /* 0x008fe20000000000 */
.L_x_14:
        /* <DEDUP_REMOVED lines=18> */
.L_x_15:
[----:B-1----:R-:W1:Y:S01]  /*0e40*/  S2UR UR5, SR_CTAID.X ;  /* 0x00000000000579c3 */ /* 0x002e620000002500 */
[----:B------:R-:W-:-:S05]  /*0e50*/  CS2R.32 R87, SR_CgaSize ;  /* 0x0000000000577805 */ /* 0x000fca0000008a00 */
[----:B------:R-:W-:-:S05]  /*0e60*/  IMAD R87, R87, -0xa0, RZ ;  /* 0xffffff6057577824 */ /* 0x000fca00078e02ff */
[----:B------:R-:W-:-:S14]  /*0e70*/  R2UR UR9, R87 ;  /* 0x00000000570972ca */ /* 0x000fdc00000e0000 */
[----:B------:R-:W3:Y:S01]  /*0e80*/  LDCU UR9, c[0x0][UR9+0x2b0] ;  /* 0x00005600090977ac */ /* 0x000ee20008000800 */
[----:B------:R-:W-:Y:S01]  /*0e90*/  NOP ;  /* 0x0000000000007918 */ /* 0x000fe20000000000 */
[----:B------:R-:W-:-:S05]  /*0ea0*/  CS2R.32 R87, SR_CgaSize ;  /* 0x0000000000577805 */ /* 0x000fca0000008a00 */
[----:B------:R-:W-:-:S05]  /*0eb0*/  IMAD R87, R87, -0xa0, RZ ;  /* 0xffffff6057577824 */ /* 0x000fca00078e02ff */
[----:B------:R-:W-:-:S14]  /*0ec0*/  R2UR UR7, R87 ;  /* 0x00000000570772ca */ /* 0x000fdc00000e0000 */
[----:B------:R-:W2:Y:S01]  /*0ed0*/  LDCU UR7, c[0x0][UR7+0x2b4] ;  /* 0x00005680070777ac */ /* 0x000ea20008000800 */
[----:B------:R-:W4:Y:S08]  /*0ee0*/  S2UR UR4, SR_CTAID.Y ;  /* 0x00000000000479c3 */ /* 0x000f300000002600 */
[----:B------:R-:W2:Y:S01]  /*0ef0*/  LDC R10, c[0x0][0xb24] ;  /* 0x0002c900ff0a7b82 */ /* 0x000ea20000000800 */
[----:B-1----:R-:W-:-:S02]  /*0f00*/  I2FP.F32.U32 R87, UR5 ;  /* 0x0000000500577c45 */ /* 0x002fc40008201000 */
[----:B------:R-:W-:-:S05]  /*0f10*/  CS2R.32 R3, SR_CgaSize ;  /* 0x0000000000037805 */ /* 0x000fca0000008a00 */
[----:B------:R-:W-:-:S06]  /*0f20*/  IMAD R3, R3, -0xa0, RZ ;  /* 0xffffff6003037824 */ /* 0x000fcc00078e02ff */
[----:B------:R-:W1:Y:S01]  /*0f30*/  LDC R3, c[0x0][R3+0x2a0] ;  /* 0x0000a80003037b82 */ /* 0x000e620000000800 */
[----:B------:R-:W-:Y:S01]  /*0f40*/  MOV R15, UR5 ;  /* 0x00000005000f7c02 */ /* 0x000fe20008000f00 */
[----:B---3--:R-:W-:Y:S01]  /*0f50*/  FMUL R87, R87, UR9 ;  /* 0x0000000957577c20 */ /* 0x008fe20008400000 */
[----:B----4-:R-:W-:Y:S02]  /*0f60*/  I2FP.F32.U32 R86, UR4 ;  /* 0x0000000400567c45 */ /* 0x010fe40008201000 */
[----:B------:R-:W-:-:S05]  /*0f70*/  CS2R.32 R2, SR_CgaSize ;  /* 0x0000000000027805 */ /* 0x000fca0000008a00 */
[----:B------:R-:W-:-:S06]  /*0f80*/  IMAD R2, R2, -0xa0, RZ ;  /* 0xffffff6002027824 */ /* 0x000fcc00078e02ff */
[----:B------:R-:W3:Y:S01]  /*0f90*/  LDC R2, c[0x0][R2+0x2a4] ;  /* 0x0000a90002027b82 */ /* 0x000ee20000000800 */
[----:B------:R-:W-:Y:S01]  /*0fa0*/  MOV R14, UR4 ;  /* 0x00000004000e7c02 */ /* 0x000fe20008000f00 */
[----:B------:R-:W4:Y:S01]  /*0fb0*/  F2I.U32.TRUNC.NTZ R87, R87 ;  /* 0x0000005700577305 */ /* 0x000f22000020f000 */
[----:B--2---:R-:W-:-:S05]  /*0fc0*/  FMUL R86, R86, UR7 ;  /* 0x0000000756567c20 */ /* 0x004fca0008400000 */
[----:B------:R-:W-:Y:S01]  /*0fd0*/  BAR.SYNC.DEFER_BLOCKING 0x0 ;  /* 0x0000000000007b1d */ /* 0x000fe20000010000 */
[----:B------:R-:W-:-:S05]  /*0fe0*/  ISETP.GE.AND P0, PT, R10, 0x1, PT ;  /* 0x000000010a00780c */ /* 0x000fca0003f06270 */
[----:B------:R-:W2:Y:S02]  /*0ff0*/  F2I.U32.TRUNC.NTZ R86, R86 ;  /* 0x0000005600567305 */ /* 0x000ea4000020f000 */
[----:B------:R-:W3:Y:S01]  /*1000*/  S2UR UR36, SR_CTAID.Z ;  /* 0x00000000002479c3 */ /* 0x000ee20000002700 */
[----:B----4-:R-:W-:-:S05]  /*1010*/  IADD3 R87, PT, PT, -R87, RZ, RZ ;  /* 0x000000ff57577210 */ /* 0x010fca0007ffe1ff */
[----:B-1----:R-:W-:Y:S01]  /*1020*/  IMAD R87, R3, R87, UR5 ;  /* 0x0000000503577e24 */ /* 0x002fe2000f8e0257 */
[----:B--2---:R-:W-:-:S05]  /*1030*/  IADD3 R86, PT, PT, -R86, RZ, RZ ;  /* 0x000000ff56567210 */ /* 0x004fca0007ffe1ff */
[----:B---3--:R-:W-:Y:S01]  /*1040*/  IMAD R86, R2, R86, UR4 ;  /* 0x0000000402567e24 */ /* 0x008fe2000f8e0256 */
[----:B------:R-:W-:Y:S06]  /*1050*/  @!P0 BRA `(.L_x_16) ;  /* 0x0000000000b88947 */ /* 0x000fec0003800000 */
[----:B------:R-:W1:Y:S01]  /*1060*/  LDC.64 R4, c[0x0][0xb18] ;  /* 0x0002c600ff047b82 */ /* 0x000e620000000a00 */
[----:B------:R-:W-:-:S07]  /*1070*/  ISETP.NE.AND P0, PT, R10, 0x1, PT ;  /* 0x000000010a00780c */ /* 0x000fce0003f05270 */
[----:B------:R-:W2:Y:S08]  /*1080*/  LDC R9, c[0x0][0xb0c] ;  /* 0x0002c300ff097b82 */ /* 0x000eb00000000800 */
[----:B------:R-:W3:Y:S08]  /*1090*/  LDC R12, c[0x0][0x370] ;  /* 0x0000dc00ff0c7b82 */ /* 0x000ef00000000800 */
[----:B------:R-:W4:Y:S01]  /*10a0*/  LDC R11, c[0x0][0x374] ;  /* 0x0000dd00ff0b7b82 */ /* 0x000f220000000800 */
[----:B-1----:R-:W-:-:S07]  /*10b0*/  ISETP.NE.AND P1, PT, R4, 0x1, PT ;  /* 0x000000010400780c */ /* 0x002fce0003f25270 */
[----:B------:R-:W3:Y:S01]  /*10c0*/  LDC.64 R6, c[0x0][0xb10] ;  /* 0x0002c400ff067b82 */ /* 0x000ee20000000a00 */
[----:B--2---:R-:W-:-:S07]  /*10d0*/  ISETP.NE.AND P2, PT, R9, 0x1, PT ;  /* 0x000000010900780c */ /* 0x004fce0003f45270 */
[----:B------:R-:W1:Y:S08]  /*10e0*/  LDC R8, c[0x0][0xb20] ;  /* 0x0002c800ff087b82 */ /* 0x000e700000000800 */
[----:B------:R-:W2:Y:S01]  /*10f0*/  LDC.64 R2, c[0x0][0xb28] ;  /* 0x0002ca00ff027b82 */ /* 0x000ea20000000a00 */
[----:B----4-:R-:W-:-:S04]  /*1100*/  IMAD.HI.U32 R13, R11, R5, RZ ;  /* 0x000000050b0d7227 */ /* 0x010fc800078e00ff */
[----:B------:R-:W-:-:S04]  /*1110*/  IMAD.HI.U32 R5, R14, R5, RZ ;  /* 0x000000050e057227 */ /* 0x000fc800078e00ff */
[----:B---3--:R-:W-:-:S05]  /*1120*/  IMAD.HI.U32 R16, R12, R6, RZ ;  /* 0x000000060c107227 */ /* 0x008fca00078e00ff */
[-C--:B------:R-:W-:Y:S01]  /*1130*/  @P2 SHF.R.U32.HI R12, RZ, R7.reuse, R16 ;  /* 0x00000007ff0c2219 */ /* 0x080fe20000011610 */
[----:B------:R-:W-:Y:S01]  /*1140*/  IMAD.HI.U32 R16, R15, R6, RZ ;  /* 0x000000060f107227 */ /* 0x000fe200078e00ff */
[-C--:B-1----:R-:W-:Y:S02]  /*1150*/  @P1 SHF.R.U32.HI R11, RZ, R8.reuse, R13 ;  /* 0x00000008ff0b1219 */ /* 0x082fe4000001160d */
[----:B------:R-:W-:Y:S02]  /*1160*/  SHF.R.U32.HI R5, RZ, R8, R5 ;  /* 0x00000008ff057219 */ /* 0x000fe40000011605 */
[----:B------:R-:W-:Y:S02]  /*1170*/  SHF.R.U32.HI R16, RZ, R7, R16 ;  /* 0x00000007ff107219 */ /* 0x000fe40000011610 */
[----:B------:R-:W-:Y:S01]  /*1180*/  SEL R5, R14, R5, !P1 ;  /* 0x000000050e057207 */ /* 0x000fe20004800000 */
[----:B--2---:R-:W-:Y:S01]  /*1190*/  IMAD.HI.U32 R13, R11, R2, RZ ;  /* 0x000000020b0d7227 */ /* 0x004fe200078e00ff */
[----:B------:R-:W-:-:S03]  /*11a0*/  SEL R16, R15, R16, !P2 ;  /* 0x000000100f107207 */ /* 0x000fc60005000000 */
[----:B------:R-:W-:Y:S01]  /*11b0*/  IMAD.HI.U32 R6, R12, R2, RZ ;  /* 0x000000020c067227 */ /* 0x000fe200078e00ff */
[----:B------:R-:W-:-:S04]  /*11c0*/  @P0 SHF.R.U32.HI R11, RZ, R3, R13 ;  /* 0x00000003ff0b0219 */ /* 0x000fc8000001160d */
[----:B------:R-:W-:Y:S01]  /*11d0*/  @P0 SHF.R.U32.HI R12, RZ, R3, R6 ;  /* 0x00000003ff0c0219 */ /* 0x000fe20000011606 */
[----:B------:R-:W-:-:S04]  /*11e0*/  IMAD R11, R11, R10, RZ ;  /* 0x0000000a0b0b7224 */ /* 0x000fc800078e02ff */
[----:B------:R-:W-:Y:S01]  /*11f0*/  IMAD R6, R12, R10, RZ ;  /* 0x0000000a0c067224 */ /* 0x000fe200078e02ff */
[----:B------:R-:W-:-:S04]  /*1200*/  ISETP.GE.AND P1, PT, R5, R11, PT ;  /* 0x0000000b0500720c */ /* 0x000fc80003f26270 */
[----:B------:R-:W-:Y:S01]  /*1210*/  ISETP.GE.OR P1, PT, R16, R6, P1 ;  /* 0x000000061000720c */ /* 0x000fe20000f26670 */
[----:B------:R-:W-:-:S05]  /*1220*/  IMAD.HI.U32 R6, R5, R2, RZ ;  /* 0x0000000205067227 */ /* 0x000fca00078e00ff */
[----:B------:R-:W-:-:S04]  /*1230*/  SHF.R.U32.HI R6, RZ, R3, R6 ;  /* 0x00000003ff067219 */ /* 0x000fc80000011606 */
[----:B------:R-:W-:-:S03]  /*1240*/  SEL R6, R5, R6, !P0 ;  /* 0x0000000605067207 */ /* 0x000fc60004000000 */
[----:B------:R-:W-:Y:S01]  /*1250*/  @!P1 IMAD.HI.U32 R7, R16, R2, RZ ;  /* 0x0000000210079227 */ /* 0x000fe200078e00ff */
[----:B------:R-:W-:-:S04]  /*1260*/  IADD3 R2, PT, PT, -R6, RZ, RZ ;  /* 0x000000ff06027210 */ /* 0x000fc80007ffe1ff */
[----:B------:R-:W-:Y:S01]  /*1270*/  @!P1 SHF.R.U32.HI R3, RZ, R3, R7 ;  /* 0x00000003ff039219 */ /* 0x000fe20000011607 */
[----:B------:R-:W-:Y:S01]  /*1280*/  IMAD R2, R10, R2, R5 ;  /* 0x000000020a027224 */ /* 0x000fe200078e0205 */
[----:B------:R-:W-:Y:S02]  /*1290*/  IADD3 R7, PT, PT, -R5, RZ, RZ ;  /* 0x000000ff05077210 */ /* 0x000fe40007ffe1ff */
[----:B------:R-:W-:-:S03]  /*12a0*/  @!P1 SEL R3, R16, R3, !P0 ;  /* 0x0000000310039207 */ /* 0x000fc60004000000 */
[----:B------:R-:W-:Y:S02]  /*12b0*/  IMAD R7, R4, R7, R14 ;  /* 0x0000000704077224 */ /* 0x000fe400078e020e */
[--C-:B------:R-:W-:Y:S02]  /*12c0*/  @!P1 IMAD.IADD R6, R6, 0x1, -R3.reuse ;  /* 0x0000000106069824 */ /* 0x100fe400078e0a03 */
[----:B------:R-:W-:Y:S01]  /*12d0*/  @!P1 IMAD R3, R2, R12, R3 ;  /* 0x0000000c02039224 */ /* 0x000fe200078e0203 */
[----:B------:R-:W-:Y:S01]  /*12e0*/  IADD3 R2, PT, PT, -R16, RZ, RZ ;  /* 0x000000ff10027210 */ /* 0x000fe20007ffe1ff */
[----:B------:R-:W-:Y:S02]  /*12f0*/  @!P1 IMAD R5, R6, R10, R16 ;  /* 0x0000000a06059224 */ /* 0x000fe400078e0210 */
[----:B------:R-:W-:Y:S02]  /*1300*/  @!P1 IMAD.MOV.U32 R16, RZ, RZ, R3 ;  /* 0x000000ffff109224 */ /* 0x000fe400078e0003 */
[----:B------:R-:W-:-:S02]  /*1310*/  IMAD R2, R9, R2, R15 ;  /* 0x0000000209027224 */ /* 0x000fc400078e020f */
[----:B------:R-:W-:Y:S02]  /*1320*/  IMAD R14, R5, R4, R7 ;  /* 0x00000004050e7224 */ /* 0x000fe400078e0207 */
[----:B------:R-:W-:Y:S02]  /*1330*/  IMAD R15, R16, R9, R2 ;  /* 0x00000009100f7224 */ /* 0x000fe400078e0202 */
.L_x_16:
[----:B------:R-:W1:Y:S01]  /*1340*/  LDCU UR4, c[0x0][0xb30] ;  /* 0x00016600ff0477ac */ /* 0x000e620008000800 */
[----:B------:R-:W2:Y:S08]  /*1350*/  S2UR UR37, SR_CgaCtaId ;  /* 0x00000000002579c3 */ /* 0x000eb00000008800 */
[----:B------:R-:W3:Y:S01]  /*1360*/  LDC R40, c[0x0][0xb24] ;  /* 0x0002c900ff287b82 */ /* 0x000ee20000000800 */
[----:B-1----:R-:W-:-:S09]  /*1370*/  UISETP.NE.AND UP1, UPT, UR4, 0x1, UPT ;  /* 0x000000010400788c */ /* 0x002fd2000bf25270 */
[----:B--2---:R-:W-:Y:S05]  /*1380*/  BRA.U UP1, `(.L_x_17) ;  /* 0x0000000101407547 */ /* 0x004fea000b800000 */
[----:B------:R-:W1:Y:S08]  /*1390*/  LDC.64 R4, c[0x0][0xb10] ;  /* 0x0002c400ff047b82 */ /* 0x000e700000000a00 */
[----:B------:R-:W2:Y:S08]  /*13a0*/  LDC.64 R2, c[0x0][0xb18] ;  /* 0x0002c600ff027b82 */ /* 0x000eb00000000a00 */
[----:B------:R-:W4:Y:S08]  /*13b0*/  LDC R6, c[0x0][0xb20] ;  /* 0x0002c800ff067b82 */ /* 0x000f300000000800 */
[----:B------:R-:W3:Y:S01]  /*13c0*/  LDC R7, c[0x0][0xb0c] ;  /* 0x0002c300ff077b82 */ /* 0x000ee20000000800 */
[----:B-1----:R-:W-:-:S05]  /*13d0*/  IMAD.HI.U32 R4, R15, R4, RZ ;  /* 0x000000040f047227 */ /* 0x002fca00078e00ff */
[----:B------:R-:W-:Y:S01]  /*13e0*/  SHF.R.U32.HI R4, RZ, R5, R4 ;  /* 0x00000005ff047219 */ /* 0x000fe20000011604 */
[----:B--2---:R-:W-:Y:S01]  /*13f0*/  IMAD.HI.U32 R3, R14, R3, RZ ;  /* 0x000000030e037227 */ /* 0x004fe200078e00ff */
[----:B------:R-:W-:-:S04]  /*1400*/  ISETP.NE.AND P0, PT, R2, 0x1, PT ;  /* 0x000000010200780c */ /* 0x000fc80003f05270 */
[----:B----4-:R-:W-:-:S04]  /*1410*/  SHF.R.U32.HI R3, RZ, R6, R3 ;  /* 0x00000006ff037219 */ /* 0x010fc80000011603 */
[----:B------:R-:W-:Y:S02]  /*1420*/  SEL R3, R14, R3, !P0 ;  /* 0x000000030e037207 */ /* 0x000fe40004000000 */
[----:B---3--:R-:W-:-:S04]  /*1430*/  ISETP.NE.AND P1, PT, R7, 0x1, PT ;  /* 0x000000010700780c */ /* 0x008fc80003f25270 */
[----:B------:R-:W-:-:S05]  /*1440*/  SEL R4, R15, R4, !P1 ;  /* 0x000000040f047207 */ /* 0x000fca0004800000 */
[----:B------:R-:W-:Y:S02]  /*1450*/  IMAD.IADD R5, R3, 0x1, -R4 ;  /* 0x0000000103057824 */ /* 0x000fe400078e0a04 */
[----:B------:R-:W-:Y:S02]  /*1460*/  IMAD.IADD R3, R4, 0x1, -R3 ;  /* 0x0000000104037824 */ /* 0x000fe400078e0a03 */
[----:B------:R-:W-:Y:S02]  /*1470*/  IMAD R15, R5, R7, R15 ;  /* 0x00000007050f7224 */ /* 0x000fe400078e020f */
[----:B------:R-:W-:-:S07]  /*1480*/  IMAD R14, R3, R2, R14 ;  /* 0x00000002030e7224 */ /* 0x000fce00078e020e */
.L_x_17:
[----:B------:R-:W-:Y:S01]  /*1490*/  BAR.SYNC.DEFER_BLOCKING 0x0 ;  /* 0x0000000000007b1d */ /* 0x000fe20000010000 */
[----:B------:R-:W-:Y:S01]  /*14a0*/  UISETP.NE.AND UP1, UPT, UR8, 0x2, UPT ;  /* 0x000000020800788c */ /* 0x000fe2000bf25270 */
[----:B------:R-:W-:Y:S02]  /*14b0*/  ISETP.NE.OR P5, PT, R0, 0x2, !P5 ;  /* 0x000000020000780c */ /* 0x000fe40006fa5670 */
[----:B------:R-:W-:-:S06]  /*14c0*/  LOP3.LUT R2, R101, 0x1f, RZ, 0xc0, !PT ;  /* 0x0000001f65027812 */ /* 0x000fcc00078ec0ff */
[----:B------:R-:W-:Y:S05]  /*14d0*/  BRA.U UP1, `(.L_x_18) ;  /* 0x0000001501747547 */ /* 0x000fea000b800000 */
[----:B------:R-:W1:Y:S01]  /*14e0*/  LDCU UR13, c[0x0][0x38c] ;  /* 0x00007180ff0d77ac */ /* 0x000e620008000800 */
[----:B------:R-:W2:Y:S01]  /*14f0*/  LDC R8, c[0x0][0x370] ;  /* 0x0000dc00ff087b82 */ /* 0x000ea20000000800 */
[----:B------:R-:W-:Y:S01]  /*1500*/  PLOP3.LUT P1, PT, PT, PT, UP2, 0x80, 0x8 ;  /* 0x000000000008781c */ /* 0x000fe20003f2f028 */
[----:B------:R-:W-:Y:S01]  /*1510*/  IMAD.MOV.U32 R17, RZ, RZ, 0x1 ;  /* 0x00000001ff117424 */ /* 0x000fe200078e00ff */
[----:B------:R-:W-:Y:S01]  /*1520*/  ISETP.EQ.OR P4, PT, R2, RZ, P5 ;  /* 0x000000ff0200720c */ /* 0x000fe20002f82670 */
[----:B------:R-:W-:Y:S01]  /*1530*/  IMAD.MOV.U32 R16, RZ, RZ, RZ ;  /* 0x000000ffff107224 */ /* 0x000fe200078e00ff */
[----:B------:R-:W-:Y:S02]  /*1540*/  PLOP3.LUT P1, PT, P1, PT, PT, 0x8, 0x80 ;  /* 0x000000000080781c */ /* 0x000fe40000f2e170 */
[----:B------:R-:W-:Y:S01]  /*1550*/  CS2R R12, SRZ ;  /* 0x00000000000c7805 */ /* 0x000fe2000001ff00 */
[----:B------:R-:W-:Y:S01]  /*1560*/  IMAD.MOV.U32 R11, RZ, RZ, 0x1 ;  /* 0x00000001ff0b7424 */ /* 0x000fe200078e00ff */
[----:B------:R-:W4:Y:S01]  /*1570*/  LDC R0, c[0x0][0x374] ;  /* 0x0000dd00ff007b82 */ /* 0x000f220000000800 */
[----:B------:R-:W2:Y:S01]  /*1580*/  LDCU.64 UR22, c[0x0][0x348] ;  /* 0x00006900ff1677ac */ /* 0x000ea20008000a00 */
[----:B------:R-:W-:Y:S01]  /*1590*/  UMOV UR6, URZ ;  /* 0x000000ff00067c82 */ /* 0x000fe20008000000 */
[----:B-1----:R-:W-:-:S04]  /*15a0*/  UIADD3 UR5, UPT, UPT, UR13, 0x1f, URZ ;  /* 0x0000001f0d057890 */ /* 0x002fc8000fffe0ff */
[----:B------:R-:W-:-:S04]  /*15b0*/  USHF.R.S32.HI UR4, URZ, 0x1f, UR5 ;  /* 0x0000001fff047899 */ /* 0x000fc80008011405 */
[----:B------:R-:W-:-:S04]  /*15c0*/  ULEA.HI UR4, UR4, UR5, URZ, 0x5 ;  /* 0x0000000504047291 */ /* 0x000fc8000f8f28ff */
[----:B------:R-:W-:Y:S02]  /*15d0*/  USHF.R.S32.HI UR15, URZ, 0x5, UR4 ;  /* 0x00000005ff0f7899 */ /* 0x000fe40008011404 */
[----:B------:R-:W-:Y:S02]  /*15e0*/  UIADD3 UR4, UPT, UPT, UR13, -0x1, URZ ;  /* 0xffffffff0d047890 */ /* 0x000fe4000fffe0ff */
[----:B------:R-:W-:Y:S02]  /*15f0*/  UISETP.LT.U32.AND UP0, UPT, UR15, 0xc, UPT ;  /* 0x0000000c0f00788c */ /* 0x000fe4000bf01070 */
[----:B------:R-:W-:Y:S02]  /*1600*/  UISETP.GE.U32.AND UP1, UPT, UR4, -0x3f, UPT ;  /* 0xffffffc10400788c */ /* 0x000fe4000bf26070 */
[----:B------:R-:W-:Y:S02]  /*1610*/  USEL UR14, UR15, 0xc, UP0 ;  /* 0x0000000c0f0e7887 */ /* 0x000fe40008000000 */
[----:B------:R-:W-:-:S02]  /*1620*/  UIADD3 UR13, UPT, UPT, UR13, 0x3e, URZ ;  /* 0x0000003e0d0d7890 */ /* 0x000fc4000fffe0ff */
[----:B------:R-:W-:Y:S02]  /*1630*/  UIADD3 UR5, UPT, UPT, UR14, -0x1, URZ ;  /* 0xffffffff0e057890 */ /* 0x000fe4000fffe0ff */
[----:B------:R-:W-:-:S03]  /*1640*/  UIADD3 UR7, UPT, UPT, UR15, -UR14, URZ ;  /* 0x8000000e0f077290 */ /* 0x000fc6000fffe0ff */
[----:B------:R-:W-:-:S04]  /*1650*/  @UP1 UIADD3 UR5, UPT, UPT, UR14, URZ, URZ ;  /* 0x000000ff0e051290 */ /* 0x000fc8000fffe0ff */
[----:B--2---:R-:W-:-:S12]  /*1660*/  UIADD3 UR5, UPT, UPT, UR5, 0x1, URZ ;  /* 0x0000000105057890 */ /* 0x004fd8000fffe0ff */
.L_x_36:
[----:B------:R-:W-:Y:S01]  /*1670*/  UISETP.NE.AND UP0, UPT, UR37, URZ, UPT ;  /* 0x000000ff2500728c */ /* 0x000fe2000bf05270 */
[----:B------:R-:W1:Y:S08]  /*1680*/  S2UR UR37, SR_CgaCtaId ;  /* 0x00000000002579c3 */ /* 0x000e700000008800 */
[----:B------:R-:W-:Y:S05]  /*1690*/  BRA.U UP0, `(.L_x_19) ;  /* 0x0000000100347547 */ /* 0x000fea000b800000 */
[----:B------:R-:W2:Y:S01]  /*16a0*/  S2R R2, SR_CgaCtaId ;  /* 0x0000000000027919 */ /* 0x000ea20000008800 */
[----:B------:R-:W-:-:S04]  /*16b0*/  MOV R3, 0x400 ;  /* 0x0000040000037802 */ /* 0x000fc80000000f00 */
[----:B--2---:R-:W-:Y:S02]  /*16c0*/  LEA R2, R2, R3, 0x18 ;  /* 0x0000000302027211 */ /* 0x004fe400078ec0ff */
[----:B------:R-:W-:-:S03]  /*16d0*/  SHF.L.U32 R3, R11, 0x1f, RZ ;  /* 0x0000001f0b037819 */ /* 0x000fc600000006ff */
[----:B------:R-:W-:-:S04]  /*16e0*/  IMAD R2, R12, 0x8, R2 ;  /* 0x000000080c027824 */ /* 0x000fc800078e0202 */
[----:B------:R-:W2:Y:S02]  /*16f0*/  SYNCS.PHASECHK.TRANS64.TRYWAIT P0, [R2+URZ+0x180], R3 ;  /* 0x00018003020075a7 */ /* 0x000ea400080011ff */
[----:B--2---:R-:W-:Y:S05]  /*1700*/  @!P0 BRA `(.L_x_20) ;  /* 0x0000007800948947 */ /* 0x004fea0003800000 */
.L_x_140:
[----:B------:R-:W-:Y:S01]  /*1710*/  VIADD R12, R12, 0x1 ;  /* 0x000000010c0c7836 */ /* 0x000fe20000000000 */
[----:B------:R2:W-:Y:S04]  /*1720*/  SYNCS.ARRIVE.TRANS64.A1T0 RZ, [R2+URZ+0x170], RZ ;  /* 0x000170ff02ff79a7 */ /* 0x0005e800081000ff */
[----:B------:R-:W-:-:S04]  /*1730*/  ISETP.NE.AND P0, PT, R12, 0x2, PT ;  /* 0x000000020c00780c */ /* 0x000fc80003f05270 */
[----:B------:R-:W-:Y:S02]  /*1740*/  SEL R12, R12, RZ, P0 ;  /* 0x000000ff0c0c7207 */ /* 0x000fe40000000000 */
[----:B--2---:R-:W-:-:S04]  /*1750*/  SEL R2, RZ, 0x1, P0 ;  /* 0x00000001ff027807 */ /* 0x004fc80000000000 */
[----:B------:R-:W-:-:S07]  /*1760*/  LOP3.LUT R11, R11, R2, RZ, 0x3c, !PT ;  /* 0x000000020b0b7212 */ /* 0x000fce00078e3cff */
.L_x_19:
[----:B------:R-:W-:Y:S01]  /*1770*/  UMOV UR4, 0x400 ;  /* 0x0000040000047882 */ /* 0x000fe20000000000 */
[----:B------:R-:W-:Y:S01]  /*1780*/  SHF.L.U32 R2, R17, 0x1f, RZ ;  /* 0x0000001f11027819 */ /* 0x000fe200000006ff */
[----:B-1----:R-:W-:Y:S01]  /*1790*/  ULEA UR4, UR37, UR4, 0x18 ;  /* 0x0000000425047291 */ /* 0x002fe2000f8ec0ff */
[----:B------:R-:W-:Y:S01]  /*17a0*/  R2UR UR35, R15 ;  /* 0x000000000f2372ca */ /* 0x000fe200000e0000 */
[----:B------:R-:W-:Y:S01]  /*17b0*/  UISETP.GE.U32.AND UP0, UPT, UR13, 0x3f, UPT ;  /* 0x0000003f0d00788c */ /* 0x000fe2000bf06070 */
[----:B------:R-:W-:Y:S01]  /*17c0*/  R2UR UR11, R14 ;  /* 0x000000000e0b72ca */ /* 0x000fe200000e0000 */
[----:B------:R-:W-:Y:S01]  /*17d0*/  ULEA UR8, UR6, UR4, 0x3 ;  /* 0x0000000406087291 */ /* 0x000fe2000f8e18ff */
[----:B------:R-:W-:-:S08]  /*17e0*/  UMOV UR24, URZ ;  /* 0x000000ff00187c82 */ /* 0x000fd00008000000 */
[----:B------:R1:W2:Y:S01]  /*17f0*/  SYNCS.PHASECHK.TRANS64.TRYWAIT P0, [UR8+0x60], R2 ;  /* 0x00006002ff0075a7 */ /* 0x0002a20008001108 */
[----:B------:R-:W-:Y:S02]  /*1800*/  USHF.L.U32 UR35, UR35, 0x7, URZ ;  /* 0x0000000723237899 */ /* 0x000fe400080006ff */
[----:B------:R-:W-:Y:S01]  /*1810*/  USHF.L.U32 UR11, UR11, 0x7, URZ ;  /* 0x000000070b0b7899 */ /* 0x000fe200080006ff */
[----:B------:R-:W-:Y:S11]  /*1820*/  BRA.U !UP0, `(.L_x_21) ;  /* 0x0000000108a47547 */ /* 0x000ff6000b800000 */
[----:B------:R-:W-:Y:S01]  /*1830*/  UMOV UR16, URZ ;  /* 0x000000ff00107c82 */ /* 0x000fe20008000000 */
[----:B------:R-:W-:-:S05]  /*1840*/  UMOV UR17, UR6 ;  /* 0x0000000600117c82 */ /* 0x000fca0008000000 */
.L_x_26:
[----:B-1----:R-:W-:Y:S01]  /*1850*/  ULEA UR33, UR17, UR4, 0x3 ;  /* 0x0000000411217291 */ /* 0x002fe2000f8e18ff */
[----:B--2---:R-:W-:Y:S01]  /*1860*/  @!P5 MOV R3, 0x4000 ;  /* 0x000040000003d802 */ /* 0x004fe20000000f00 */
[----:B--2---:R-:W-:Y:S10]  /*1870*/  @P0 BRA `(.L_x_22) ;  /* 0x00000000000c0947 */ /* 0x004ff40003800000 */
[----:B------:R-:W-:-:S04]  /*1880*/  SHF.L.U32 R4, R17, 0x1f, RZ ;  /* 0x0000001f11047819 */ /* 0x000fc800000006ff */
[----:B------:R-:W2:Y:S02]  /*1890*/  SYNCS.PHASECHK.TRANS64.TRYWAIT P0, [UR33+0x60], R4 ;  /* 0x00006004ff0075a7 */ /* 0x000ea40008001121 */
[----:B--2---:R-:W-:Y:S05]  /*18a0*/  @!P0 BRA `(.L_x_23) ;  /* 0x0000007800408947 */ /* 0x004fea0003800000 */
.L_x_22:
[----:B------:R2:W-:Y:S01]  /*18b0*/  @!P5 SYNCS.ARRIVE.TRANS64 RZ, [UR33], R3 ;  /* 0x00000003ffffd9a7 */ /* 0x0005e20008000021 */
[----:B------:R-:W-:Y:S04]  /*18c0*/  BSSY.RECONVERGENT B0, `(.L_x_24) ;  /* 0x0000003000007945 */ /* 0x000fe80003800200 */
[----:B------:R-:W-:Y:S05]  /*18d0*/  @P4 BRA `(.L_x_25) ;  /* 0x0000000000044947 */ /* 0x000fea0003800000 */
[----:B------:R-:W-:Y:S05]  /*18e0*/  BPT.TRAP 0x1 ;  /* 0x000000040000795c */ /* 0x000fea0000300000 */
.L_x_25:
[----:B------:R-:W-:Y:S05]  /*18f0*/  BSYNC.RECONVERGENT B0 ;  /* 0x0000000000007941 */ /* 0x000fea0003800200 */
.L_x_24:
[----:B------:R-:W-:Y:S02]  /*1900*/  UIADD3 UR6, UPT, UPT, UR17, 0x1, URZ ;  /* 0x0000000111067890 */ /* 0x000fe4000fffe0ff */
[----:B------:R-:W-:Y:S02]  /*1910*/  UIADD3 UR26, UP1, UPT, UR22, 0x80, URZ ;  /* 0x00000080161a7890 */ /* 0x000fe4000ff3e0ff */
[----:B------:R-:W-:Y:S02]  /*1920*/  UISETP.NE.AND UP0, UPT, UR6, 0xc, UPT ;  /* 0x0000000c0600788c */ /* 0x000fe4000bf05270 */
[----:B------:R-:W-:Y:S02]  /*1930*/  USHF.L.U32 UR34, UR16, 0x5, URZ ;  /* 0x0000000510227899 */ /* 0x000fe400080006ff */
[----:B------:R-:W-:Y:S02]  /*1940*/  USEL UR9, URZ, 0x1, UP0 ;  /* 0x00000001ff097887 */ /* 0x000fe40008000000 */
[----:B------:R-:W-:-:S02]  /*1950*/  USEL UR6, UR6, URZ, UP0 ;  /* 0x000000ff06067287 */ /* 0x000fc40008000000 */
[----:B------:R-:W-:Y:S02]  /*1960*/  UIADD3 UR20, UP0, UPT, UR22, 0x180, URZ ;  /* 0x0000018016147890 */ /* 0x000fe4000ff1e0ff */
[----:B------:R-:W-:Y:S01]  /*1970*/  ULEA UR8, UR6, UR4, 0x3 ;  /* 0x0000000406087291 */ /* 0x000fe2000f8e18ff */
[----:B------:R-:W-:Y:S01]  /*1980*/  LOP3.LUT R17, R17, UR9, RZ, 0x3c, !PT ;  /* 0x0000000911117c12 */ /* 0x000fe2000f8e3cff */
[----:B------:R-:W-:Y:S02]  /*1990*/  UIADD3.X UR27, UPT, UPT, URZ, UR23, URZ, UP1, !UPT ;  /* 0x00000017ff1b7290 */ /* 0x000fe40008ffe4ff */
[----:B------:R-:W-:Y:S01]  /*19a0*/  UIADD3.X UR21, UPT, UPT, URZ, UR23, URZ, UP0, !UPT ;  /* 0x00000017ff157290 */ /* 0x000fe200087fe4ff */
[----:B-1----:R-:W-:Y:S01]  /*19b0*/  SHF.L.U32 R2, R17, 0x1f, RZ ;  /* 0x0000001f11027819 */ /* 0x002fe200000006ff */
[----:B------:R-:W-:Y:S01]  /*19c0*/  UMOV UR18, 0x0 ;  /* 0x0000000000127882 */ /* 0x000fe20000000000 */
[----:B------:R-:W-:Y:S01]  /*19d0*/  UMOV UR19, 0x10000000 ;  /* 0x1000000000137882 */ /* 0x000fe20000000000 */
[----:B------:R-:W-:Y:S01]  /*19e0*/  UMOV UR12, UR36 ;  /* 0x00000024000c7c82 */ /* 0x000fe20008000000 */
[----:B------:R1:W1:Y:S01]  /*19f0*/  SYNCS.PHASECHK.TRANS64.TRYWAIT P0, [UR8+0x60], R2 ;  /* 0x00006002ff0075a7 */ /* 0x0002620008001108 */
[----:B------:R-:W-:Y:S01]  /*1a00*/  ULEA UR8, UR17, UR4, 0xd ;  /* 0x0000000411087291 */ /* 0x000fe2000f8e68ff */
[----:B------:R-:W-:Y:S01]  /*1a10*/  UMOV UR9, UR33 ;  /* 0x0000002100097c82 */ /* 0x000fe20008000000 */
[----:B------:R-:W-:-:S02]  /*1a20*/  UMOV UR10, UR34 ;  /* 0x00000022000a7c82 */ /* 0x000fc40008000000 */
[----:B------:R-:W-:Y:S02]  /*1a30*/  UIADD3 UR32, UPT, UPT, UR8, 0x8400, URZ ;  /* 0x0000840008207890 */ /* 0x000fe4000fffe0ff */
[----:B------:R-:W-:Y:S02]  /*1a40*/  UIADD3 UR8, UPT, UPT, UR8, 0x20400, URZ ;  /* 0x0002040008087890 */ /* 0x000fe4000fffe0ff */
[----:B------:R-:W-:Y:S01]  /*1a50*/  UIADD3 UR16, UPT, UPT, UR16, 0x1, URZ ;  /* 0x0000000110107890 */ /* 0x000fe2000fffe0ff */
[----:B------:R-:W-:Y:S01]  /*1a60*/  UMOV UR24, UR5 ;  /* 0x0000000500187c82 */ /* 0x000fe20008000000 */
[----:B------:R-:W-:Y:S02]  /*1a70*/  UMOV UR17, UR6 ;  /* 0x0000000600117c82 */ /* 0x000fe40008000000 */
[----:B------:R-:W-:Y:S01]  /*1a80*/  UISETP.NE.AND UP0, UPT, UR16, UR5, UPT ;  /* 0x000000051000728c */ /* 0x000fe2000bf05270 */
[----:B------:R1:W-:Y:S02]  /*1a90*/  UTMALDG.3D [UR32], [UR26], desc[UR18] ;  /* 0x000012201a0075b4 */ /* 0x0003e40008011000 */
[----:B------:R1:W-:Y:S06]  /*1aa0*/  UTMALDG.3D [UR8], [UR20], desc[UR18] ;  /* 0x00001208140075b4 */ /* 0x0003ec0008011000 */
[----:B------:R-:W-:Y:S05]  /*1ab0*/  BRA.U UP0, `(.L_x_26) ;  /* 0xfffffffd00647547 */ /* 0x000fea000b83ffff */
.L_x_21:
[----:B-1----:R-:W-:Y:S01]  /*1ac0*/  ULEA UR8, UR6, UR4, 0x3 ;  /* 0x0000000406087291 */ /* 0x002fe2000f8e18ff */
[----:B------:R-:W-:Y:S01]  /*1ad0*/  SHF.L.U32 R2, R17, 0x1f, RZ ;  /* 0x0000001f11027819 */ /* 0x000fe200000006ff */
[----:B------:R-:W-:Y:S01]  /*1ae0*/  @!P1 SYNCS.ARRIVE.TRANS64.A1T0 RZ, [UR4+0x108], RZ ;  /* 0x000108ffffff99a7 */ /* 0x000fe20008100004 */
[----:B------:R-:W-:-:S06]  /*1af0*/  UISETP.GT.AND UP0, UPT, UR15, UR14, UPT ;  /* 0x0000000e0f00728c */ /* 0x000fcc000bf04270 */
[----:B--2---:R1:W2:Y:S03]  /*1b00*/  SYNCS.PHASECHK.TRANS64.TRYWAIT P0, [UR8+0x60], R2 ;  /* 0x00006002ff0075a7 */ /* 0x0042a60008001108 */
[----:B------:R-:W-:Y:S05]  /*1b10*/  BRA.U !UP0, `(.L_x_27) ;  /* 0x0000000108a87547 */ /* 0x000fea000b800000 */
[----:B------:R-:W-:Y:S01]  /*1b20*/  UIADD3 UR21, UPT, UPT, UR7, UR24, URZ ;  /* 0x0000001807157290 */ /* 0x000fe2000fffe0ff */
[----:B------:R-:W-:-:S11]  /*1b30*/  UMOV UR25, UR6 ;  /* 0x0000000600197c82 */ /* 0x000fd60008000000 */
.L_x_32:
[----:B-1----:R-:W-:Y:S01]  /*1b40*/  ULEA UR17, UR25, UR4, 0x3 ;  /* 0x0000000419117291 */ /* 0x002fe2000f8e18ff */
[----:B--2---:R-:W-:Y:S01]  /*1b50*/  @!P5 MOV R3, 0x4000 ;  /* 0x000040000003d802 */ /* 0x004fe20000000f00 */
[----:B--2---:R-:W-:Y:S10]  /*1b60*/  @P0 BRA `(.L_x_28) ;  /* 0x00000000000c0947 */ /* 0x004ff40003800000 */
[----:B------:R-:W-:-:S04]  /*1b70*/  SHF.L.U32 R4, R17, 0x1f, RZ ;  /* 0x0000001f11047819 */ /* 0x000fc800000006ff */
[----:B------:R-:W2:Y:S02]  /*1b80*/  SYNCS.PHASECHK.TRANS64.TRYWAIT P0, [UR17+0x60], R4 ;  /* 0x00006004ff0075a7 */ /* 0x000ea40008001111 */
[----:B--2---:R-:W-:Y:S05]  /*1b90*/  @!P0 BRA `(.L_x_29) ;  /* 0x00000074009c8947 */ /* 0x004fea0003800000 */
.L_x_28:
[----:B------:R2:W-:Y:S01]  /*1ba0*/  @!P5 SYNCS.ARRIVE.TRANS64 RZ, [UR17], R3 ;  /* 0x00000003ffffd9a7 */ /* 0x0005e20008000011 */
[----:B------:R-:W-:Y:S04]  /*1bb0*/  BSSY.RECONVERGENT B0, `(.L_x_30) ;  /* 0x0000003000007945 */ /* 0x000fe80003800200 */
[----:B------:R-:W-:Y:S05]  /*1bc0*/  @P4 BRA `(.L_x_31) ;  /* 0x0000000000044947 */ /* 0x000fea0003800000 */
[----:B------:R-:W-:Y:S05]  /*1bd0*/  BPT.TRAP 0x1 ;  /* 0x000000040000795c */ /* 0x000fea0000300000 */
.L_x_31:
[----:B------:R-:W-:Y:S05]  /*1be0*/  BSYNC.RECONVERGENT B0 ;  /* 0x0000000000007941 */ /* 0x000fea0003800200 */
.L_x_30:
        /* <DEDUP_REMOVED lines=20> */
[----:B------:R-:W-:Y:S01]  /*1d30*/  UIADD3 UR8, UPT, UPT, UR8, 0x20400, URZ ;  /* 0x0002040008087890 */ /* 0x000fe2000fffe0ff */
[----:B------:R-:W-:Y:S01]  /*1d40*/  UMOV UR9, UR17 ;  /* 0x0000001100097c82 */ /* 0x000fe20008000000 */
[----:B------:R-:W-:Y:S01]  /*1d50*/  UMOV UR10, UR18 ;  /* 0x00000012000a7c82 */ /* 0x000fe20008000000 */
[----:B------:R-:W-:Y:S01]  /*1d60*/  UIADD3 UR24, UPT, UPT, UR24, 0x1, URZ ;  /* 0x0000000118187890 */ /* 0x000fe2000fffe0ff */
[----:B------:R-:W-:-:S03]  /*1d70*/  UMOV UR25, UR6 ;  /* 0x0000000600197c82 */ /* 0x000fc60008000000 */
[----:B------:R1:W-:Y:S01]  /*1d80*/  UTMALDG.3D [UR16], [UR30], desc[UR26] ;  /* 0x00001a101e0075b4 */ /* 0x0003e20008011000 */
[----:B------:R-:W-:Y:S01]  /*1d90*/  UISETP.NE.AND UP0, UPT, UR24, UR21, UPT ;  /* 0x000000151800728c */ /* 0x000fe2000bf05270 */
[----:B------:R1:W-:Y:S08]  /*1da0*/  UTMALDG.3D [UR8], [UR28], desc[UR26] ;  /* 0x00001a081c0075b4 */ /* 0x0003f00008011000 */
[----:B------:R-:W-:Y:S05]  /*1db0*/  BRA.U UP0, `(.L_x_32) ;  /* 0xfffffffd00607547 */ /* 0x000fea000b83ffff */
.L_x_27:
[C---:B-1----:R-:W-:Y:S01]  /*1dc0*/  LEA R2, R16.reuse, UR4, 0x3 ;  /* 0x0000000410027c11 */ /* 0x042fe2000f8e18ff */
[----:B------:R-:W-:Y:S01]  /*1dd0*/  NOP ;  /* 0x0000000000007918 */ /* 0x000fe20000000000 */
[----:B--2---:R-:W-:Y:S02]  /*1de0*/  SHF.L.U32 R3, R13, 0x1f, RZ ;  /* 0x0000001f0d037819 */ /* 0x004fe400000006ff */
[----:B------:R-:W-:Y:S02]  /*1df0*/  LEA R4, R16, UR4, 0x4 ;  /* 0x0000000410047c11 */ /* 0x000fe4000f8e20ff */
[----:B------:R-:W1:Y:S02]  /*1e00*/  SYNCS.PHASECHK.TRANS64.TRYWAIT P0, [R2+URZ+0x110], R3 ;  /* 0x00011003020075a7 */ /* 0x000e6400080011ff */
[----:B-1----:R-:W-:Y:S05]  /*1e10*/  @!P0 BRA `(.L_x_33) ;  /* 0x0000007400148947 */ /* 0x002fea0003800000 */
.L_x_143:
[----:B------:R-:W2:Y:S01]  /*1e20*/  LDS.128 R4, [R4+0x1a0] ;  /* 0x0001a00004047984 */ /* 0x000ea20000000c00 */
[----:B---3--:R-:W-:Y:S01]  /*1e30*/  ISETP.GE.AND P0, PT, R40, 0x1, PT ;  /* 0x000000012800780c */ /* 0x008fe20003f06270 */
[----:B-1----:R-:W-:Y:S01]  /*1e40*/  VIADD R2, R2, 0x120 ;  /* 0x0000012002027836 */ /* 0x002fe20000000000 */
[----:B------:R-:W-:Y:S01]  /*1e50*/  @!PT LDS RZ, [RZ] ;  /* 0x00000000fffff984 */ /* 0x000fe20000000800 */
[----:B------:R-:W-:Y:S01]  /*1e60*/  @!PT LDS RZ, [RZ] ;  /* 0x00000000fffff984 */ /* 0x000fe20000000800 */
[----:B------:R-:W-:Y:S01]  /*1e70*/  @!PT LDS RZ, [RZ] ;  /* 0x00000000fffff984 */ /* 0x000fe20000000800 */
[----:B------:R-:W-:Y:S01]  /*1e80*/  @!PT LDS RZ, [RZ] ;  /* 0x00000000fffff984 */ /* 0x000fe20000000800 */
[----:B------:R1:W-:Y:S06]  /*1e90*/  MEMBAR.ALL.CTA ;  /* 0x0000000000007992 */ /* 0x0003ec0000008000 */
[----:B-1----:R-:W1:Y:S01]  /*1ea0*/  FENCE.VIEW.ASYNC.S ;  /* 0x00000000000073c6 */ /* 0x002e620000000000 */
[----:B------:R-:W-:-:S04]  /*1eb0*/  PRMT R2, RZ, 0x654, R2 ;  /* 0x00000654ff027816 */ /* 0x000fc80000000002 */
[----:B-1----:R1:W-:Y:S01]  /*1ec0*/  SYNCS.ARRIVE.TRANS64.RED.A1T0 RZ, [R2+URZ], RZ ;  /* 0x000000ff02ff79a7 */ /* 0x0023e200081004ff */
[----:B--2---:R-:W-:-:S13]  /*1ed0*/  LOP3.LUT P2, RZ, R6, 0x1, RZ, 0xc0, !PT ;  /* 0x0000000106ff7812 */ /* 0x004fda000784c0ff */
[----:B------:R-:W-:Y:S01]  /*1ee0*/  @P2 SHF.R.U32.HI R3, RZ, 0x10, R5 ;  /* 0x00000010ff032819 */ /* 0x000fe20000011605 */
[----:B------:R-:W-:Y:S01]  /*1ef0*/  VOTEU.ANY UP0, P2 ;  /* 0x0000000000ff7886 */ /* 0x000fe20001000100 */
[----:B------:R-:W-:Y:S02]  /*1f00*/  @P2 MOV R10, R4 ;  /* 0x00000004000a2202 */ /* 0x000fe40000000f00 */
[----:B------:R-:W-:Y:S02]  /*1f10*/  @P2 R2UR.BROADCAST UR8, R3 ;  /* 0x00000000030822ca */ /* 0x000fe400008e0000 */
[----:B------:R-:W-:-:S11]  /*1f20*/  @P2 LOP3.LUT R9, R5, 0xffff, RZ, 0xc0, !PT ;  /* 0x0000ffff05092812 */ /* 0x000fd600078ec0ff */
[----:B------:R-:W-:Y:S01]  /*1f30*/  @UP0 UMOV UR36, UR8 ;  /* 0x0000000800240c82 */ /* 0x000fe20008000000 */
[----:B-1----:R-:W-:Y:S05]  /*1f40*/  @!P0 BRA `(.L_x_34) ;  /* 0x0000000000b88947 */ /* 0x002fea0003800000 */
[----:B------:R-:W4:Y:S01]  /*1f50*/  LDC.64 R4, c[0x0][0xb18] ;  /* 0x0002c600ff047b82 */ /* 0x000f220000000a00 */
[----:B------:R-:W-:-:S07]  /*1f60*/  ISETP.NE.AND P3, PT, R40, 0x1, PT ;  /* 0x000000012800780c */ /* 0x000fce0003f65270 */
[----:B------:R-:W1:Y:S08]  /*1f70*/  LDC.64 R6, c[0x0][0xb10] ;  /* 0x0002c400ff067b82 */ /* 0x000e700000000a00 */
[----:B------:R-:W2:Y:S08]  /*1f80*/  LDC R14, c[0x0][0xb20] ;  /* 0x0002c800ff0e7b82 */ /* 0x000eb00000000800 */
[----:B------:R-:W3:Y:S01]  /*1f90*/  LDC R15, c[0x0][0xb0c] ;  /* 0x0002c300ff0f7b82 */ /* 0x000ee20000000800 */
[----:B----4-:R-:W-:Y:S01]  /*1fa0*/  IMAD.HI.U32 R19, R0, R5, RZ ;  /* 0x0000000500137227 */ /* 0x010fe200078e00ff */
[----:B------:R-:W-:-:S03]  /*1fb0*/  ISETP.NE.AND P0, PT, R4, 0x1, PT ;  /* 0x000000010400780c */ /* 0x000fc60003f05270 */
[----:B------:R-:W-:-:S03]  /*1fc0*/  IMAD.HI.U32 R5, R9, R5, RZ ;  /* 0x0000000509057227 */ /* 0x000fc600078e00ff */
[----:B------:R-:W4:Y:S01]  /*1fd0*/  LDC.64 R2, c[0x0][0xb28] ;  /* 0x0002ca00ff027b82 */ /* 0x000f220000000a00 */
[----:B-1----:R-:W-:-:S04]  /*1fe0*/  IMAD.HI.U32 R20, R8, R6, RZ ;  /* 0x0000000608147227 */ /* 0x002fc800078e00ff */
[----:B------:R-:W-:Y:S01]  /*1ff0*/  IMAD.HI.U32 R21, R10, R6, RZ ;  /* 0x000000060a157227 */ /* 0x000fe200078e00ff */
[----:B------:R-:W-:Y:S02]  /*2000*/  SHF.R.U32.HI R20, RZ, R7, R20 ;  /* 0x00000007ff147219 */ /* 0x000fe40000011614 */
[-C--:B--2---:R-:W-:Y:S02]  /*2010*/  SHF.R.U32.HI R19, RZ, R14.reuse, R19 ;  /* 0x0000000eff137219 */ /* 0x084fe40000011613 */
[----:B------:R-:W-:Y:S02]  /*2020*/  SHF.R.U32.HI R5, RZ, R14, R5 ;  /* 0x0000000eff057219 */ /* 0x000fe40000011605 */
[----:B------:R-:W-:Y:S02]  /*2030*/  SEL R19, R0, R19, !P0 ;  /* 0x0000001300137207 */ /* 0x000fe40004000000 */
[----:B------:R-:W-:Y:S02]  /*2040*/  SHF.R.U32.HI R21, RZ, R7, R21 ;  /* 0x00000007ff157219 */ /* 0x000fe40000011615 */
[----:B---3--:R-:W-:-:S02]  /*2050*/  ISETP.NE.AND P1, PT, R15, 0x1, PT ;  /* 0x000000010f00780c */ /* 0x008fc40003f25270 */
[----:B------:R-:W-:Y:S02]  /*2060*/  SEL R5, R9, R5, !P0 ;  /* 0x0000000509057207 */ /* 0x000fe40004000000 */
[----:B------:R-:W-:Y:S02]  /*2070*/  SEL R20, R8, R20, !P1 ;  /* 0x0000001408147207 */ /* 0x000fe40004800000 */
[----:B------:R-:W-:Y:S01]  /*2080*/  SEL R21, R10, R21, !P1 ;  /* 0x000000150a157207 */ /* 0x000fe20004800000 */
[----:B----4-:R-:W-:-:S04]  /*2090*/  IMAD.HI.U32 R18, R19, R2, RZ ;  /* 0x0000000213127227 */ /* 0x010fc800078e00ff */
        /* <DEDUP_REMOVED lines=10> */
[----:B------:R-:W-:-:S04]  /*2140*/  @!P0 IMAD.HI.U32 R7, R21, R2, RZ ;  /* 0x0000000215078227 */ /* 0x000fc800078e00ff */
[----:B------:R-:W-:Y:S01]  /*2150*/  IMAD.MOV R2, RZ, RZ, -R6 ;  /* 0x000000ffff027224 */ /* 0x000fe200078e0a06 */
[----:B------:R-:W-:Y:S02]  /*2160*/  @!P0 SHF.R.U32.HI R3, RZ, R3, R7 ;  /* 0x00000003ff038219 */ /* 0x000fe40000011607 */
[----:B------:R-:W-:Y:S01]  /*2170*/  IADD3 R7, PT, PT, -R5, RZ, RZ ;  /* 0x000000ff05077210 */ /* 0x000fe20007ffe1ff */
[----:B------:R-:W-:Y:S01]  /*2180*/  IMAD R2, R40, R2, R5 ;  /* 0x0000000228027224 */ /* 0x000fe200078e0205 */
        /* <DEDUP_REMOVED lines=10> */
.L_x_34:
[----:B------:R-:W1:Y:S02]  /*2230*/  LDCU UR8, c[0x0][0xb30] ;  /* 0x00016600ff0877ac */ /* 0x000e640008000800 */
[----:B-1----:R-:W-:-:S09]  /*2240*/  UISETP.NE.AND UP0, UPT, UR8, 0x1, UPT ;  /* 0x000000010800788c */ /* 0x002fd2000bf05270 */
[----:B------:R-:W-:Y:S05]  /*2250*/  BRA.U UP0, `(.L_x_35) ;  /* 0x0000000100407547 */ /* 0x000fea000b800000 */
[----:B------:R-:W1:Y:S08]  /*2260*/  LDC.64 R4, c[0x0][0xb10] ;  /* 0x0002c400ff047b82 */ /* 0x000e700000000a00 */
[----:B------:R-:W2:Y:S08]  /*2270*/  LDC.64 R2, c[0x0][0xb18] ;  /* 0x0002c600ff027b82 */ /* 0x000eb00000000a00 */
[----:B------:R-:W3:Y:S08]  /*2280*/  LDC R6, c[0x0][0xb20] ;  /* 0x0002c800ff067b82 */ /* 0x000ef00000000800 */
[----:B------:R-:W4:Y:S01]  /*2290*/  LDC R7, c[0x0][0xb0c] ;  /* 0x0002c300ff077b82 */ /* 0x000f220000000800 */
[----:B-1----:R-:W-:-:S05]  /*22a0*/  IMAD.HI.U32 R4, R10, R4, RZ ;  /* 0x000000040a047227 */ /* 0x002fca00078e00ff */
[----:B------:R-:W-:Y:S01]  /*22b0*/  SHF.R.U32.HI R4, RZ, R5, R4 ;  /* 0x00000005ff047219 */ /* 0x000fe20000011604 */
[----:B--2---:R-:W-:Y:S01]  /*22c0*/  IMAD.HI.U32 R3, R9, R3, RZ ;  /* 0x0000000309037227 */ /* 0x004fe200078e00ff */
[----:B------:R-:W-:-:S04]  /*22d0*/  ISETP.NE.AND P0, PT, R2, 0x1, PT ;  /* 0x000000010200780c */ /* 0x000fc80003f05270 */
[----:B---3--:R-:W-:-:S04]  /*22e0*/  SHF.R.U32.HI R3, RZ, R6, R3 ;  /* 0x00000006ff037219 */ /* 0x008fc80000011603 */
[----:B------:R-:W-:Y:S02]  /*22f0*/  SEL R3, R9, R3, !P0 ;  /* 0x0000000309037207 */ /* 0x000fe40004000000 */
[----:B----4-:R-:W-:-:S04]  /*2300*/  ISETP.NE.AND P1, PT, R7, 0x1, PT ;  /* 0x000000010700780c */ /* 0x010fc80003f25270 */
[----:B------:R-:W-:-:S05]  /*2310*/  SEL R4, R10, R4, !P1 ;  /* 0x000000040a047207 */ /* 0x000fca0004800000 */
[----:B------:R-:W-:Y:S02]  /*2320*/  IMAD.IADD R5, R3, 0x1, -R4 ;  /* 0x0000000103057824 */ /* 0x000fe400078e0a04 */
[----:B------:R-:W-:Y:S02]  /*2330*/  IMAD.IADD R3, R4, 0x1, -R3 ;  /* 0x0000000104037824 */ /* 0x000fe400078e0a03 */
[----:B------:R-:W-:Y:S02]  /*2340*/  IMAD R10, R5, R7, R10 ;  /* 0x00000007050a7224 */ /* 0x000fe400078e020a */
[----:B------:R-:W-:-:S07]  /*2350*/  IMAD R9, R3, R2, R9 ;  /* 0x0000000203097224 */ /* 0x000fce00078e0209 */
.L_x_35:
[----:B------:R-:W-:Y:S01]  /*2360*/  VIADD R16, R16, 0x1 ;  /* 0x0000000110107836 */ /* 0x000fe20000000000 */
[----:B------:R-:W-:Y:S01]  /*2370*/  PLOP3.LUT P1, PT, PT, PT, PT, 0x80, 0x8 ;  /* 0x000000000008781c */ /* 0x000fe20003f2f070 */
[----:B------:R-:W-:Y:S02]  /*2380*/  IMAD.IADD R15, R10, 0x1, R87 ;  /* 0x000000010a0f7824 */ /* 0x000fe400078e0257 */
[----:B------:R-:W-:Y:S01]  /*2390*/  IMAD.IADD R14, R9, 0x1, R86 ;  /* 0x00000001090e7824 */ /* 0x000fe200078e0256 */
[----:B------:R-:W-:-:S04]  /*23a0*/  ISETP.NE.AND P0, PT, R16, 0x2, PT ;  /* 0x000000021000780c */ /* 0x000fc80003f05270 */
[----:B------:R-:W-:Y:S02]  /*23b0*/  SEL R2, RZ, 0x1, P0 ;  /* 0x00000001ff027807 */ /* 0x000fe40000000000 */
[----:B------:R-:W-:Y:S02]  /*23c0*/  SEL R16, R16, RZ, P0 ;  /* 0x000000ff10107207 */ /* 0x000fe40000000000 */
[----:B------:R-:W-:Y:S01]  /*23d0*/  LOP3.LUT R13, R13, R2, RZ, 0x3c, !PT ;  /* 0x000000020d0d7212 */ /* 0x000fe200078e3cff */
[----:B------:R-:W-:Y:S06]  /*23e0*/  @P2 BRA `(.L_x_36) ;  /* 0xfffffff000a02947 */ /* 0x000fec000383ffff */
[----:B------:R-:W-:Y:S01]  /*23f0*/  UIADD3 UR4, UPT, UPT, UR4, 0x60, URZ ;  /* 0x0000006004047890 */ /* 0x000fe2000fffe0ff */
[----:B------:R-:W-:-:S03]  /*2400*/  SHF.L.U32 R2, R17, 0x1f, RZ ;  /* 0x0000001f11027819 */ /* 0x000fc600000006ff */
[----:B------:R-:W-:-:S09]  /*2410*/  ULEA UR5, UR6, UR4, 0x3 ;  /* 0x0000000406057291 */ /* 0x000fd2000f8e18ff */
[----:B------:R-:W1:Y:S02]  /*2420*/  SYNCS.PHASECHK.TRANS64.TRYWAIT P0, [UR5], R2 ;  /* 0x00000002ff0075a7 */ /* 0x000e640008001105 */
[----:B-1----:R-:W-:Y:S05]  /*2430*/  @!P0 BRA `(.L_x_37) ;  /* 0x0000006c00a08947 */ /* 0x002fea0003800000 */
.L_x_145:
[----:B------:R-:W-:-:S04]  /*2440*/  UIADD3 UR6, UPT, UPT, UR6, 0x1, URZ ;  /* 0x0000000106067890 */ /* 0x000fc8000fffe0ff */
[----:B------:R-:W-:-:S04]  /*2450*/  UISETP.NE.AND UP0, UPT, UR6, 0xc, UPT ;  /* 0x0000000c0600788c */ /* 0x000fc8000bf05270 */
[----:B------:R-:W-:Y:S02]  /*2460*/  USEL UR7, URZ, 0x1, UP0 ;  /* 0x00000001ff077887 */ /* 0x000fe40008000000 */
[----:B------:R-:W-:-:S04]  /*2470*/  USEL UR6, UR6, URZ, UP0 ;  /* 0x000000ff06067287 */ /* 0x000fc80008000000 */
[----:B------:R-:W-:Y:S01]  /*2480*/  ULEA UR5, UR6, UR4, 0x3 ;  /* 0x0000000406057291 */ /* 0x000fe2000f8e18ff */
[----:B-1----:R-:W-:-:S04]  /*2490*/  LOP3.LUT R2, R17, UR7, RZ, 0x3c, !PT ;  /* 0x0000000711027c12 */ /* 0x002fc8000f8e3cff */
[----:B------:R-:W-:-:S04]  /*24a0*/  SHF.L.U32 R3, R2, 0x1f, RZ ;  /* 0x0000001f02037819 */ /* 0x000fc800000006ff */
[----:B------:R-:W1:Y:S02]  /*24b0*/  SYNCS.PHASECHK.TRANS64.TRYWAIT P0, [UR5], R3 ;  /* 0x00000003ff0075a7 */ /* 0x000e640008001105 */
[----:B-1----:R-:W-:Y:S05]  /*24c0*/  @!P0 BRA `(.L_x_38) ;  /* 0x0000006c00948947 */ /* 0x002fea0003800000 */
.L_x_147:
[----:B------:R-:W-:-:S04]  /*24d0*/  UIADD3 UR6, UPT, UPT, UR6, 0x1, URZ ;  /* 0x0000000106067890 */ /* 0x000fc8000fffe0ff */
[----:B------:R-:W-:-:S04]  /*24e0*/  UISETP.NE.AND UP0, UPT, UR6, 0xc, UPT ;  /* 0x0000000c0600788c */ /* 0x000fc8000bf05270 */
[----:B------:R-:W-:Y:S02]  /*24f0*/  USEL UR7, URZ, 0x1, UP0 ;  /* 0x00000001ff077887 */ /* 0x000fe40008000000 */
[----:B------:R-:W-:-:S04]  /*2500*/  USEL UR6, UR6, URZ, UP0 ;  /* 0x000000ff06067287 */ /* 0x000fc80008000000 */
[----:B------:R-:W-:Y:S01]  /*2510*/  ULEA UR5, UR6, UR4, 0x3 ;  /* 0x0000000406057291 */ /* 0x000fe2000f8e18ff */
[----:B------:R-:W-:-:S04]  /*2520*/  LOP3.LUT R2, R2, UR7, RZ, 0x3c, !PT ;  /* 0x0000000702027c12 */ /* 0x000fc8000f8e3cff */
[----:B-1----:R-:W-:-:S04]  /*2530*/  SHF.L.U32 R3, R2, 0x1f, RZ ;  /* 0x0000001f02037819 */ /* 0x002fc800000006ff */
[----:B------:R-:W1:Y:S02]  /*2540*/  SYNCS.PHASECHK.TRANS64.TRYWAIT P0, [UR5], R3 ;  /* 0x00000003ff0075a7 */ /* 0x000e640008001105 */
[----:B-1----:R-:W-:Y:S05]  /*2550*/  @!P0 BRA `(.L_x_39) ;  /* 0x0000006c00888947 */ /* 0x002fea0003800000 */
.L_x_149:
        /* <DEDUP_REMOVED lines=9> */
.L_x_151:
        /* <DEDUP_REMOVED lines=9> */
.L_x_153:
        /* <DEDUP_REMOVED lines=9> */
.L_x_155:
        /* <DEDUP_REMOVED lines=9> */
.L_x_157:
        /* <DEDUP_REMOVED lines=9> */
.L_x_159:
        /* <DEDUP_REMOVED lines=9> */
.L_x_161:
        /* <DEDUP_REMOVED lines=9> */
.L_x_163:
        /* <DEDUP_REMOVED lines=9> */
.L_x_165:
[----:B------:R-:W-:-:S04]  /*29e0*/  UIADD3 UR6, UPT, UPT, UR6, 0x1, URZ ;  /* 0x0000000106067890 */ /* 0x000fc8000fffe0ff */
[----:B------:R-:W-:-:S04]  /*29f0*/  UISETP.NE.AND UP0, UPT, UR6, 0xc, UPT ;  /* 0x0000000c0600788c */ /* 0x000fc8000bf05270 */
[----:B------:R-:W-:Y:S02]  /*2a00*/  USEL UR5, URZ, 0x1, UP0 ;  /* 0x00000001ff057887 */ /* 0x000fe40008000000 */
[----:B------:R-:W-:-:S04]  /*2a10*/  USEL UR6, UR6, URZ, UP0 ;  /* 0x000000ff06067287 */ /* 0x000fc80008000000 */
[----:B------:R-:W-:Y:S01]  /*2a20*/  ULEA UR6, UR6, UR4, 0x3 ;  /* 0x0000000406067291 */ /* 0x000fe2000f8e18ff */
[----:B------:R-:W-:-:S04]  /*2a30*/  LOP3.LUT R2, R2, UR5, RZ, 0x3c, !PT ;  /* 0x0000000502027c12 */ /* 0x000fc8000f8e3cff */
[----:B------:R-:W-:Y:S01]  /*2a40*/  SHF.L.U32 R2, R2, 0x1f, RZ ;  /* 0x0000001f02027819 */ /* 0x000fe200000006ff */
[----:B-1--4-:R-:W-:-:S07]  /*2a50*/  IMAD.U32 R0, RZ, RZ, UR6 ;  /* 0x00000006ff007e24 */ /* 0x012fce000f8e00ff */
.L_x_48:
[----:B-1----:R1:W2:Y:S02]  /*2a60*/  SYNCS.PHASECHK.TRANS64.TRYWAIT P0, [R0+URZ], R2 ;  /* 0x00000002000075a7 */ /* 0x0022a400080011ff */
[----:B--2---:R-:W-:Y:S05]  /*2a70*/  @!P0 NANOSLEEP.SYNCS 0x989680 ;  /* 0x009896800000895d */ /* 0x004fea0003900000 */
[----:B------:R-:W2:Y:S02]  /*2a80*/  @!P0 SYNCS.PHASECHK.TRANS64 P0, [R0+URZ], R2 ;  /* 0x00000002000085a7 */ /* 0x000ea400080010ff */
[----:B--2---:R-:W-:Y:S05]  /*2a90*/  @P0 EXIT ;  /* 0x000000000000094d */ /* 0x004fea0003800000 */
[----:B------:R-:W-:Y:S05]  /*2aa0*/  BRA `(.L_x_48) ;  /* 0xfffffffc00ec7947 */ /* 0x000fea000383ffff */
.L_x_18:
[----:B------:R-:W-:-:S04]  /*2ab0*/  UISETP.NE.AND UP1, UPT, UR37, URZ, UPT ;  /* 0x000000ff2500728c */ /* 0x000fc8000bf25270 */
[----:B------:R-:W-:-:S09]  /*2ac0*/  UISETP.NE.OR UP1, UPT, UR8, 0x1, UP1 ;  /* 0x000000010800788c */ /* 0x000fd20008f25670 */
[----:B------:R-:W-:Y:S05]  /*2ad0*/  BRA.U UP1, `(.L_x_49) ;  /* 0x0000000501487547 */ /* 0x000fea000b800000 */
[----:B------:R-:W-:Y:S01]  /*2ae0*/  ISETP.NE.AND P2, PT, R2, RZ, PT ;  /* 0x000000ff0200720c */ /* 0x000fe20003f45270 */
[----:B------:R-:W-:Y:S01]  /*2af0*/  IMAD.MOV.U32 R12, RZ, RZ, 0x1 ;  /* 0x00000001ff0c7424 */ /* 0x000fe200078e00ff */
[----:B------:R-:W-:Y:S02]  /*2b00*/  CS2R R10, SRZ ;  /* 0x00000000000a7805 */ /* 0x000fe4000001ff00 */
[----:B------:R-:W-:Y:S01]  /*2b10*/  CS2R R8, SRZ ;  /* 0x0000000000087805 */ /* 0x000fe2000001ff00 */
[----:B------:R-:W-:Y:S01]  /*2b20*/  UMOV UR4, 0x400 ;  /* 0x0000040000047882 */ /* 0x000fe20000000000 */
[----:B------:R-:W-:Y:S01]  /*2b30*/  UMOV UR6, URZ ;  /* 0x000000ff00067c82 */ /* 0x000fe20008000000 */
[----:B------:R-:W-:-:S12]  /*2b40*/  ULEA UR37, UR37, UR4, 0x18 ;  /* 0x0000000425257291 */ /* 0x000fd8000f8ec0ff */
.L_x_53:
[----:B------:R-:W-:Y:S02]  /*2b50*/  LEA R0, R8, UR37, 0x3 ;  /* 0x0000002508007c11 */ /* 0x000fe4000f8e18ff */
[----:B------:R-:W-:-:S03]  /*2b60*/  SHF.L.U32 R4, R9, 0x1f, RZ ;  /* 0x0000001f09047819 */ /* 0x000fc600000006ff */
[----:B------:R-:W-:Y:S01]  /*2b70*/  VIADD R5, R0, 0x180 ;  /* 0x0000018000057836 */ /* 0x000fe20000000000 */
[----:B------:R-:W1:Y:S02]  /*2b80*/  SYNCS.PHASECHK.TRANS64.TRYWAIT P0, [R0+URZ+0x170], R4 ;  /* 0x00017004000075a7 */ /* 0x000e6400080011ff */
[----:B-1----:R-:W-:Y:S05]  /*2b90*/  @!P0 BRA `(.L_x_50) ;  /* 0x0000006800d08947 */ /* 0x002fea0003800000 */
.L_x_166:
[----:B------:R-:W-:Y:S01]  /*2ba0*/  ULEA UR5, UR6, UR37, 0x3 ;  /* 0x0000002506057291 */ /* 0x000fe2000f8e18ff */
[----:B-1----:R-:W-:Y:S01]  /*2bb0*/  PRMT R0, RZ, 0x654, R5 ;  /* 0x00000654ff007816 */ /* 0x002fe20000000005 */
[----:B------:R-:W-:Y:S01]  /*2bc0*/  @!P2 IMAD.MOV.U32 R4, RZ, RZ, 0x10 ;  /* 0x00000010ff04a424 */ /* 0x000fe200078e00ff */
[----:B------:R-:W-:Y:S01]  /*2bd0*/  SHF.L.U32 R5, R12, 0x1f, RZ ;  /* 0x0000001f0c057819 */ /* 0x000fe200000006ff */
[----:B------:R-:W-:Y:S01]  /*2be0*/  UIADD3 UR4, UPT, UPT, UR5, 0x110, URZ ;  /* 0x0000011005047890 */ /* 0x000fe2000fffe0ff */
[----:B------:R1:W-:Y:S05]  /*2bf0*/  SYNCS.ARRIVE.TRANS64.RED.A1T0 RZ, [R0+URZ], RZ ;  /* 0x000000ff00ff79a7 */ /* 0x0003ea00081004ff */
[----:B------:R-:W-:Y:S01]  /*2c00*/  IMAD.U32 R6, RZ, RZ, UR4 ;  /* 0x00000004ff067e24 */ /* 0x000fe2000f8e00ff */
[----:B------:R-:W2:Y:S04]  /*2c10*/  SYNCS.PHASECHK.TRANS64.TRYWAIT P0, [UR5+0x120], R5 ;  /* 0x00012005ff0075a7 */ /* 0x000ea80008001105 */
[----:B------:R-:W-:Y:S01]  /*2c20*/  PRMT R6, R2, 0x654, R6 ;  /* 0x0000065402067816 */ /* 0x000fe20000000006 */
[----:B-12---:R-:W-:Y:S06]  /*2c30*/  @!P0 BRA `(.L_x_51) ;  /* 0x0000006800bc8947 */ /* 0x006fec0003800000 */
.L_x_168:
[----:B------:R-:W-:Y:S01]  /*2c40*/  ULEA UR4, UR6, UR37, 0x4 ;  /* 0x0000002506047291 */ /* 0x000fe2000f8e20ff */
[----:B------:R-:W-:Y:S01]  /*2c50*/  SEL R3, R6, R3, !P2 ;  /* 0x0000000306037207 */ /* 0x000fe20005000000 */
[----:B------:R-:W-:Y:S01]  /*2c60*/  UIADD3 UR5, UPT, UPT, UR5, 0x110, URZ ;  /* 0x0000011005057890 */ /* 0x000fe2000fffe0ff */
[----:B-1----:R-:W-:Y:S01]  /*2c70*/  LEA R0, R11, UR37, 0x3 ;  /* 0x000000250b007c11 */ /* 0x002fe2000f8e18ff */
[----:B------:R-:W-:Y:S01]  /*2c80*/  UIADD3 UR4, UPT, UPT, UR4, 0x1a0, URZ ;  /* 0x000001a004047890 */ /* 0x000fe2000fffe0ff */
[----:B------:R1:W-:Y:S01]  /*2c90*/  @!P2 SYNCS.ARRIVE.TRANS64.RED RZ, [R3+URZ], R4 ;  /* 0x0000000403ffa9a7 */ /* 0x0003e200080004ff */
[----:B------:R-:W-:Y:S01]  /*2ca0*/  UIADD3 UR6, UPT, UPT, UR6, 0x1, URZ ;  /* 0x0000000106067890 */ /* 0x000fe2000fffe0ff */
[----:B------:R-:W-:-:S03]  /*2cb0*/  VIADD R8, R8, 0x1 ;  /* 0x0000000108087836 */ /* 0x000fc60000000000 */
[----:B------:R-:W-:Y:S02]  /*2cc0*/  UISETP.NE.AND UP0, UPT, UR6, 0x2, UPT ;  /* 0x000000020600788c */ /* 0x000fe4000bf05270 */
[----:B------:R-:W-:Y:S01]  /*2cd0*/  ISETP.NE.AND P0, PT, R8, 0x2, PT ;  /* 0x000000020800780c */ /* 0x000fe20003f05270 */
[----:B------:R-:W-:Y:S06]  /*2ce0*/  UGETNEXTWORKID.BROADCAST [UR4], [UR5] ;  /* 0x00000000040073ca */ /* 0x000fec0008000100 */
[----:B------:R-:W-:Y:S02]  /*2cf0*/  USEL UR4, URZ, 0x1, UP0 ;  /* 0x00000001ff047887 */ /* 0x000fe40008000000 */
[----:B------:R-:W-:-:S04]  /*2d00*/  USEL UR6, UR6, URZ, UP0 ;  /* 0x000000ff06067287 */ /* 0x000fc80008000000 */
[----:B------:R-:W-:Y:S02]  /*2d10*/  LOP3.LUT R12, R12, UR4, RZ, 0x3c, !PT ;  /* 0x000000040c0c7c12 */ /* 0x000fe4000f8e3cff */
[----:B-1----:R-:W-:-:S04]  /*2d20*/  SHF.L.U32 R4, R10, 0x1f, RZ ;  /* 0x0000001f0a047819 */ /* 0x002fc800000006ff */
[----:B------:R-:W1:Y:S02]  /*2d30*/  SYNCS.PHASECHK.TRANS64.TRYWAIT P1, [R0+URZ+0x110], R4 ;  /* 0x00011004000075a7 */ /* 0x000e6400080211ff */
[----:B-1----:R-:W-:Y:S05]  /*2d40*/  @!P1 BRA `(.L_x_52) ;  /* 0x0000006800909947 */ /* 0x002fea0003800000 */
.L_x_169:
[C---:B-1----:R-:W-:Y:S01]  /*2d50*/  LEA R4, R11.reuse, UR37, 0x4 ;  /* 0x000000250b047c11 */ /* 0x042fe2000f8e20ff */
[----:B------:R-:W-:Y:S01]  /*2d60*/  VIADD R0, R0, 0x120 ;  /* 0x0000012000007836 */ /* 0x000fe20000000000 */
[----:B------:R-:W-:Y:S01]  /*2d70*/  SEL R8, R8, RZ, P0 ;  /* 0x000000ff08087207 */ /* 0x000fe20000000000 */
[----:B------:R-:W-:-:S03]  /*2d80*/  VIADD R11, R11, 0x1 ;  /* 0x000000010b0b7836 */ /* 0x000fc60000000000 */
[----:B------:R-:W1:Y:S01]  /*2d90*/  LDS.128 R4, [R4+0x1a0] ;  /* 0x0001a00004047984 */ /* 0x000e620000000c00 */
[----:B------:R-:W-:Y:S02]  /*2da0*/  PRMT R0, RZ, 0x654, R0 ;  /* 0x00000654ff007816 */ /* 0x000fe40000000000 */
[C---:B------:R-:W-:Y:S01]  /*2db0*/  ISETP.NE.AND P1, PT, R11.reuse, 0x2, PT ;  /* 0x000000020b00780c */ /* 0x040fe20003f25270 */
[----:B------:R-:W-:Y:S01]  /*2dc0*/  @!PT LDS RZ, [RZ] ;  /* 0x00000000fffff984 */ /* 0x000fe20000000800 */
[----:B------:R-:W-:Y:S01]  /*2dd0*/  @!PT LDS RZ, [RZ] ;  /* 0x00000000fffff984 */ /* 0x000fe20000000800 */
[----:B------:R-:W-:Y:S01]  /*2de0*/  @!PT LDS RZ, [RZ] ;  /* 0x00000000fffff984 */ /* 0x000fe20000000800 */
[----:B------:R-:W-:Y:S01]  /*2df0*/  @!PT LDS RZ, [RZ] ;  /* 0x00000000fffff984 */ /* 0x000fe20000000800 */
[----:B------:R2:W-:Y:S06]  /*2e00*/  MEMBAR.ALL.CTA ;  /* 0x0000000000007992 */ /* 0x0005ec0000008000 */
[----:B--2---:R-:W2:Y:S01]  /*2e10*/  FENCE.VIEW.ASYNC.S ;  /* 0x00000000000073c6 */ /* 0x004ea20000000000 */
[----:B------:R-:W-:Y:S01]  /*2e20*/  SEL R11, R11, RZ, P1 ;  /* 0x000000ff0b0b7207 */ /* 0x000fe20000800000 */
[----:B--2---:R2:W-:Y:S01]  /*2e30*/  SYNCS.ARRIVE.TRANS64.RED.A1T0 RZ, [R0+URZ], RZ ;  /* 0x000000ff00ff79a7 */ /* 0x0045e200081004ff */
[----:B-1----:R-:W-:-:S02]  /*2e40*/  LOP3.LUT P3, RZ, R6, 0x1, RZ, 0xc0, !PT ;  /* 0x0000000106ff7812 */ /* 0x002fc4000786c0ff */
[----:B------:R-:W-:-:S04]  /*2e50*/  SEL R4, RZ, 0x1, P1 ;  /* 0x00000001ff047807 */ /* 0x000fc80000800000 */
[----:B------:R-:W-:Y:S02]  /*2e60*/  LOP3.LUT R10, R10, R4, RZ, 0x3c, !PT ;  /* 0x000000040a0a7212 */ /* 0x000fe400078e3cff */
[----:B--2---:R-:W-:-:S04]  /*2e70*/  SEL R0, RZ, 0x1, P0 ;  /* 0x00000001ff007807 */ /* 0x004fc80000000000 */
[----:B------:R-:W-:Y:S01]  /*2e80*/  LOP3.LUT R9, R9, R0, RZ, 0x3c, !PT ;  /* 0x0000000009097212 */ /* 0x000fe200078e3cff */
[----:B------:R-:W-:Y:S06]  /*2e90*/  @P3 BRA `(.L_x_53) ;  /* 0xfffffffc002c3947 */ /* 0x000fec000383ffff */
[----:B------:R-:W-:Y:S01]  /*2ea0*/  ULEA UR5, UR6, UR37, 0x3 ;  /* 0x0000002506057291 */ /* 0x000fe2000f8e18ff */
[----:B------:R-:W-:-:S08]  /*2eb0*/  SHF.L.U32 R2, R12, 0x1f, RZ ;  /* 0x0000001f0c027819 */ /* 0x000fd000000006ff */
[----:B------:R-:W1:Y:S02]  /*2ec0*/  SYNCS.PHASECHK.TRANS64 P0, [UR5+0x120], R2 ;  /* 0x00012002ff0075a7 */ /* 0x000e640008001005 */
[----:B-1----:R-:W-:Y:S05]  /*2ed0*/  @P0 BRA `(.L_x_54) ;  /* 0x0000000000080947 */ /* 0x002fea0003800000 */
[----:B------:R-:W1:Y:S02]  /*2ee0*/  SYNCS.PHASECHK.TRANS64.TRYWAIT P0, [UR5+0x120], R2 ;  /* 0x00012002ff0075a7 */ /* 0x000e640008001105 */
[----:B-1----:R-:W-:Y:S05]  /*2ef0*/  @!P0 BRA `(.L_x_55) ;  /* 0x0000006800388947 */ /* 0x002fea0003800000 */
.L_x_54:
[----:B------:R-:W-:-:S04]  /*2f00*/  UIADD3 UR4, UPT, UPT, UR6, 0x1, URZ ;  /* 0x0000000106047890 */ /* 0x000fc8000fffe0ff */
[----:B------:R-:W-:-:S04]  /*2f10*/  UISETP.NE.AND UP0, UPT, UR4, 0x2, UPT ;  /* 0x000000020400788c */ /* 0x000fc8000bf05270 */
[----:B------:R-:W-:Y:S02]  /*2f20*/  USEL UR7, URZ, 0x1, UP0 ;  /* 0x00000001ff077887 */ /* 0x000fe40008000000 */
[----:B------:R-:W-:-:S04]  /*2f30*/  USEL UR4, UR4, URZ, UP0 ;  /* 0x000000ff04047287 */ /* 0x000fc80008000000 */
[----:B------:R-:W-:Y:S01]  /*2f40*/  ULEA UR4, UR4, UR37, 0x3 ;  /* 0x0000002504047291 */ /* 0x000fe2000f8e18ff */
[----:B-1----:R-:W-:-:S04]  /*2f50*/  LOP3.LUT R2, R12, UR7, RZ, 0x3c, !PT ;  /* 0x000000070c027c12 */ /* 0x002fc8000f8e3cff */
[----:B------:R-:W-:-:S04]  /*2f60*/  SHF.L.U32 R0, R2, 0x1f, RZ ;  /* 0x0000001f02007819 */ /* 0x000fc800000006ff */
[----:B------:R-:W1:Y:S02]  /*2f70*/  SYNCS.PHASECHK.TRANS64 P0, [UR4+0x120], R0 ;  /* 0x00012000ff0075a7 */ /* 0x000e640008001004 */
[----:B-1----:R-:W-:Y:S05]  /*2f80*/  @P0 EXIT ;  /* 0x000000000000094d */ /* 0x002fea0003800000 */
[----:B------:R-:W-:Y:S02]  /*2f90*/  SHF.L.U32 R2, R2, 0x1f, RZ ;  /* 0x0000001f02027819 */ /* 0x000fe400000006ff */
[----:B------:R-:W-:-:S07]  /*2fa0*/  MOV R0, UR4 ;  /* 0x0000000400007c02 */ /* 0x000fce0008000f00 */
.L_x_56:
[----:B-1----:R1:W2:Y:S02]  /*2fb0*/  SYNCS.PHASECHK.TRANS64.TRYWAIT P0, [R0+URZ+0x120], R2 ;  /* 0x00012002000075a7 */ /* 0x0022a400080011ff */
[----:B--2---:R-:W-:Y:S05]  /*2fc0*/  @!P0 NANOSLEEP.SYNCS 0x989680 ;  /* 0x009896800000895d */ /* 0x004fea0003900000 */
[----:B------:R-:W2:Y:S02]  /*2fd0*/  @!P0 SYNCS.PHASECHK.TRANS64 P0, [R0+URZ+0x120], R2 ;  /* 0x00012002000085a7 */ /* 0x000ea400080010ff */
[----:B--2---:R-:W-:Y:S05]  /*2fe0*/  @P0 EXIT ;  /* 0x000000000000094d */ /* 0x004fea0003800000 */
[----:B------:R-:W-:Y:S05]  /*2ff0*/  BRA `(.L_x_56) ;  /* 0xfffffffc00ec7947 */ /* 0x000fea000383ffff */
.L_x_49:
[----:B------:R-:W-:-:S09]  /*3000*/  UISETP.NE.AND UP1, UPT, UR8, URZ, UPT ;  /* 0x000000ff0800728c */ /* 0x000fd2000bf25270 */
[----:B------:R-:W-:Y:S05]  /*3010*/  BRA.U UP1, `(.L_x_57) ;  /* 0x0000000d017c7547 */ /* 0x000fea000b800000 */
[----:B------:R-:W-:Y:S01]  /*3020*/  UMOV UR4, 0x40 ;  /* 0x0000004000047882 */ /* 0x000fe20000000000 */
[----:B------:R-:W-:Y:S01]  /*3030*/  NOP ;  /* 0x0000000000007918 */ /* 0x000fe20000000000 */
[----:B------:R-:W-:Y:S01]  /*3040*/  ULEA UR4, UR37, UR4, 0x18 ;  /* 0x0000000425047291 */ /* 0x000fe2000f8ec0ff */
[----:B------:R-:W-:Y:S02]  /*3050*/  UMOV UR5, 0x400 ;  /* 0x0000040000057882 */ /* 0x000fe40000000000 */
[----:B------:R-:W-:-:S06]  /*3060*/  ULEA UR37, UR37, UR5, 0x18 ;  /* 0x0000000525257291 */ /* 0x000fcc000f8ec0ff */
[----:B------:R-:W1:Y:S02]  /*3070*/  LDS.U8 R0, [UR4+0x1c] ;  /* 0x00001c04ff007984 */ /* 0x000e640008000000 */
[----:B-1----:R-:W-:-:S13]  /*3080*/  ISETP.NE.AND P0, PT, R0, RZ, PT ;  /* 0x000000ff0000720c */ /* 0x002fda0003f05270 */
[----:B------:R-:W-:Y:S05]  /*3090*/  @P0 BRA `(.L_x_58) ;  /* 0x0000000000580947 */ /* 0x000fea0003800000 */
[----:B------:R-:W-:-:S13]  /*30a0*/  ELECT P0, URZ, PT ;  /* 0x0000000000ff782f */ /* 0x000fda0003800000 */
[----:B------:R-:W-:Y:S05]  /*30b0*/  @!P0 BRA `(.L_x_59) ;  /* 0x0000000000608947 */ /* 0x000fea0003800000 */
[----:B------:R-:W-:Y:S01]  /*30c0*/  UMOV UR5, 0x10 ;  /* 0x0000001000057882 */ /* 0x000fe20000000000 */
[----:B------:R-:W-:Y:S01]  /*30d0*/  HFMA2 R0, -RZ, RZ, 0, 5.9604644775390625e-08 ;  /* 0x00000001ff007431 */ /* 0x000fe200000001ff */
[----:B------:R-:W-:-:S03]  /*30e0*/  MOV R2, 0xffff ;  /* 0x0000ffff00027802 */ /* 0x000fc60000000f00 */
[----:B------:R-:W-:Y:S04]  /*30f0*/  DEPBAR.LE SB1, 0x36 ;  /* 0x00009d800000791a */ /* 0x000fe80000000000 */
[----:B------:R-:W1:Y:S02]  /*3100*/  UTCATOMSWS.FIND_AND_SET.ALIGN UP0, UR5, UR5 ;  /* 0x00000005000575e3 */ /* 0x000e640008000800 */
[----:B-1----:R-:W-:Y:S01]  /*3110*/  MOV R3, UR5 ;  /* 0x0000000500037c02 */ /* 0x002fe20008000f00 */
[----:B------:R-:W-:Y:S06]  /*3120*/  BRA.U UP0, `(.L_x_60) ;  /* 0x0000000100187547 */ /* 0x000fec000b800000 */
.L_x_61:
[----:B------:R-:W-:Y:S05]  /*3130*/  NANOSLEEP 0x64 ;  /* 0x000000640000795d */ /* 0x000fea0003800000 */
[----:B------:R-:W-:-:S05]  /*3140*/  UMOV UR5, 0x10 ;  /* 0x0000001000057882 */ /* 0x000fca0000000000 */
[----:B------:R-:W-:Y:S04]  /*3150*/  DEPBAR.LE SB1, 0x36 ;  /* 0x00009d800000791a */ /* 0x000fe80000000000 */
[----:B------:R-:W1:Y:S02]  /*3160*/  UTCATOMSWS.FIND_AND_SET.ALIGN UP0, UR5, UR5 ;  /* 0x00000005000575e3 */ /* 0x000e640008000800 */
[----:B-1----:R-:W-:Y:S01]  /*3170*/  MOV R3, UR5 ;  /* 0x0000000500037c02 */ /* 0x002fe20008000f00 */
[----:B------:R-:W-:Y:S05]  /*3180*/  BRA.U !UP0, `(.L_x_61) ;  /* 0xfffffffd08e87547 */ /* 0x000fea000b83ffff */
.L_x_60:
[-C--:B------:R-:W-:Y:S02]  /*3190*/  SHF.L.U32 R2, R2, R3.reuse, RZ ;  /* 0x0000000302027219 */ /* 0x080fe400000006ff */
[----:B------:R-:W-:Y:S01]  /*31a0*/  SHF.L.U32 R0, R0, R3, RZ ;  /* 0x0000000300007219 */ /* 0x000fe200000006ff */
[----:B------:R-:W-:Y:S02]  /*31b0*/  IMAD.SHL.U32 R3, R3, 0x20, RZ ;  /* 0x0000002003037824 */ /* 0x000fe400078e00ff */
[----:B------:R1:W-:Y:S04]  /*31c0*/  ATOMS.OR RZ, [UR4+0x14], R2 ;  /* 0x00001402ffff798c */ /* 0x0003e8000b000004 */
[----:B------:R1:W-:Y:S04]  /*31d0*/  ATOMS.OR RZ, [UR4+0x18], R0 ;  /* 0x00001800ffff798c */ /* 0x0003e8000b000004 */
[----:B------:R1:W-:Y:S01]  /*31e0*/  STS [UR37+0x1c0], R3 ;  /* 0x0001c003ff007988 */ /* 0x0003e20008000825 */
[----:B------:R-:W-:Y:S05]  /*31f0*/  BRA `(.L_x_59) ;  /* 0x0000000000107947 */ /* 0x000fea0003800000 */
.L_x_58:
[----:B------:R-:W-:Y:S02]  /*3200*/  MOV R0, 0xffffffff ;  /* 0xffffffff00007802 */ /* 0x000fe40000000f00 */
[----:B------:R-:W-:-:S03]  /*3210*/  MOV R2, 0x3240 ;  /* 0x0000324000027802 */ /* 0x000fc60000000f00 */
[----:B------:R1:W-:Y:S04]  /*3220*/  STS [UR37+0x1c0], R0 ;  /* 0x0001c000ff007988 */ /* 0x0003e80008000825 */
[----:B-1-3-5:R-:W-:Y:S05]  /*3230*/  CALL.REL.NOINC `($__internal_1_$__cuda_sm10x_tcgen05_guardrail_trap_phase_invalid_during_alloc) ;  /* 0x0000006c00807944 */ /* 0x02afea0003c00000 */
.L_x_59:
[----:B------:R-:W-:Y:S05]  /*3240*/  WARPSYNC.ALL ;  /* 0x0000000000007948 */ /* 0x000fea0003800000 */
[----:B------:R-:W2:Y:S01]  /*3250*/  S2UR UR6, SR_CgaCtaId ;  /* 0x00000000000679c3 */ /* 0x000ea20000008800 */
[----:B------:R-:W-:Y:S01]  /*3260*/  UMOV UR4, 0x400 ;  /* 0x0000040000047882 */ /* 0x000fe20000000000 */
[----:B------:R-:W-:-:S06]  /*3270*/  NOP ;  /* 0x0000000000007918 */ /* 0x000fcc0000000000 */
[----:B------:R-:W-:Y:S06]  /*3280*/  BAR.ARV 0x6, 0xa0 ;  /* 0x0182800000007b1d */ /* 0x000fec0000002000 */
[----:B------:R-:W4:Y:S01]  /*3290*/  LDCU UR7, c[0x0][0x38c] ;  /* 0x00007180ff0777ac */ /* 0x000f220008000800 */
[----:B------:R-:W-:Y:S01]  /*32a0*/  IMAD.MOV.U32 R11, RZ, RZ, 0x1 ;  /* 0x00000001ff0b7424 */ /* 0x000fe200078e00ff */
[----:B------:R-:W-:Y:S01]  /*32b0*/  CS2R R8, SRZ ;  /* 0x0000000000087805 */ /* 0x000fe2000001ff00 */
[----:B------:R-:W-:Y:S01]  /*32c0*/  IMAD.MOV.U32 R10, RZ, RZ, RZ ;  /* 0x000000ffff0a7224 */ /* 0x000fe200078e00ff */
[----:B------:R-:W-:Y:S01]  /*32d0*/  UMOV UR18, URZ ;  /* 0x000000ff00127c82 */ /* 0x000fe20008000000 */
[----:B------:R-:W-:Y:S01]  /*32e0*/  UMOV UR17, URZ ;  /* 0x000000ff00117c82 */ /* 0x000fe20008000000 */
[----:B------:R-:W-:Y:S01]  /*32f0*/  UMOV UR22, 0x0 ;  /* 0x0000000000167882 */ /* 0x000fe20000000000 */
[----:B------:R-:W-:Y:S01]  /*3300*/  UMOV UR23, 0x8200010 ;  /* 0x0820001000177882 */ /* 0x000fe20000000000 */
[----:B------:R-:W-:Y:S01]  /*3310*/  UMOV UR20, 0x0 ;  /* 0x0000000000147882 */ /* 0x000fe20000000000 */
[----:B------:R-:W-:Y:S01]  /*3320*/  UMOV UR21, 0x8200010 ;  /* 0x0820001000157882 */ /* 0x000fe20000000000 */
[----:B--2---:R-:W-:Y:S01]  /*3330*/  ULEA UR6, UR6, UR4, 0x18 ;  /* 0x0000000406067291 */ /* 0x004fe2000f8ec0ff */
[----:B------:R-:W2:Y:S03]  /*3340*/  LDCU UR4, c[0x0][0x38c] ;  /* 0x00007180ff0477ac */ /* 0x000ea60008000800 */
[----:B------:R-:W-:-:S02]  /*3350*/  UIADD3 UR11, UPT, UPT, UR6, 0x8400, URZ ;  /* 0x00008400060b7890 */ /* 0x000fc4000fffe0ff */
[----:B----4-:R-:W-:-:S03]  /*3360*/  UIADD3 UR7, UPT, UPT, UR7, 0x1f, URZ ;  /* 0x0000001f07077890 */ /* 0x010fc6000fffe0ff */
[----:B-1----:R-:W1:Y:S01]  /*3370*/  LDS R0, [UR6+0x1c0] ;  /* 0x0001c006ff007984 */ /* 0x002e620008000800 */
[----:B------:R-:W-:Y:S02]  /*3380*/  UIADD3 UR12, UPT, UPT, UR6, 0x20400, URZ ;  /* 0x00020400060c7890 */ /* 0x000fe4000fffe0ff */
[----:B------:R-:W-:Y:S02]  /*3390*/  USHF.R.S32.HI UR5, URZ, 0x1f, UR7 ;  /* 0x0000001fff057899 */ /* 0x000fe40008011407 */
[----:B------:R-:W-:Y:S02]  /*33a0*/  USHF.R.U32.HI UR11, URZ, 0x4, UR11 ;  /* 0x00000004ff0b7899 */ /* 0x000fe4000801160b */
[----:B------:R-:W-:Y:S02]  /*33b0*/  ULEA.HI UR5, UR5, UR7, URZ, 0x5 ;  /* 0x0000000705057291 */ /* 0x000fe4000f8f28ff */
[----:B------:R-:W-:Y:S02]  /*33c0*/  USHF.R.U32.HI UR12, URZ, 0x4, UR12 ;  /* 0x00000004ff0c7899 */ /* 0x000fe4000801160c */
[----:B------:R-:W-:-:S02]  /*33d0*/  USHF.R.S32.HI UR5, URZ, 0x5, UR5 ;  /* 0x00000005ff057899 */ /* 0x000fc40008011405 */
[----:B------:R-:W-:Y:S02]  /*33e0*/  ULOP3.LUT UR11, UR11, 0x3fff, URZ, 0xc0, !UPT ;  /* 0x00003fff0b0b7892 */ /* 0x000fe4000f8ec0ff */
[----:B------:R-:W-:Y:S02]  /*33f0*/  UISETP.LT.AND UP0, UPT, UR5, 0x1, UPT ;  /* 0x000000010500788c */ /* 0x000fe4000bf01270 */
[----:B------:R-:W-:Y:S02]  /*3400*/  ULOP3.LUT UR12, UR12, 0x3fff, URZ, 0xc0, !UPT ;  /* 0x00003fff0c0c7892 */ /* 0x000fe4000f8ec0ff */
[----:B------:R-:W-:Y:S02]  /*3410*/  USEL UR10, UR5, 0x1, !UP0 ;  /* 0x00000001050a7887 */ /* 0x000fe4000c000000 */
[----:B------:R-:W-:Y:S02]  /*3420*/  ULOP3.LUT UR11, UR11, 0x10000, URZ, 0xfc, !UPT ;  /* 0x000100000b0b7892 */ /* 0x000fe4000f8efcff */
[----:B------:R-:W-:-:S02]  /*3430*/  ULOP3.LUT UR12, UR12, 0x10000, URZ, 0xfc, !UPT ;  /* 0x000100000c0c7892 */ /* 0x000fc4000f8efcff */
[----:B------:R-:W-:Y:S02]  /*3440*/  UIADD3 UR10, UPT, UPT, -UR10, URZ, URZ ;  /* 0x000000ff0a0a7290 */ /* 0x000fe4000fffe1ff */
[----:B--2---:R-:W-:Y:S01]  /*3450*/  UISETP.GE.AND UP3, UPT, UR4, 0x1, UPT ;  /* 0x000000010400788c */ /* 0x004fe2000bf66270 */
[----:B-1----:R-:W-:-:S15]  /*3460*/  R2UR UR19, R0 ;  /* 0x00000000001372ca */ /* 0x002fde00000e0000 */
.L_x_68:
[----:B------:R-:W-:Y:S02]  /*3470*/  LEA R0, R10, UR6, 0x3 ;  /* 0x000000060a007c11 */ /* 0x000fe4000f8e18ff */
[----:B------:R-:W-:Y:S02]  /*3480*/  SHF.L.U32 R2, R9, 0x1f, RZ ;  /* 0x0000001f09027819 */ /* 0x000fe400000006ff */
[----:B------:R-:W-:Y:S01]  /*3490*/  PLOP3.LUT P0, PT, PT, PT, UP3, 0x80, 0x8 ;  /* 0x000000000008781c */ /* 0x000fe20003f0f038 */
[----:B------:R-:W-:Y:S01]  /*34a0*/  VIADD R3, R0, 0x120 ;  /* 0x0000012000037836 */ /* 0x000fe20000000000 */
[----:B-1----:R-:W1:Y:S02]  /*34b0*/  SYNCS.PHASECHK.TRANS64.TRYWAIT P1, [R0+URZ+0x110], R2 ;  /* 0x00011002000075a7 */ /* 0x002e6400080211ff */
[----:B-1--4-:R-:W-:Y:S09]  /*34c0*/  @!P1 BRA `(.L_x_62) ;  /* 0x0000006000dc9947 */ /* 0x012ff20003800000 */
.L_x_171:
[----:B------:R-:W-:Y:S01]  /*34d0*/  LEA R4, R10, UR6, 0x4 ;  /* 0x000000060a047c11 */ /* 0x000fe2000f8e20ff */
[----:B------:R-:W-:Y:S01]  /*34e0*/  @UP3 ULEA UR4, UR17, UR6, 0x3 ;  /* 0x0000000611043291 */ /* 0x000fe2000f8e18ff */
[----:B------:R-:W-:Y:S01]  /*34f0*/  PLOP3.LUT P2, PT, PT, PT, PT, 0x80, 0x8 ;  /* 0x000000000008781c */ /* 0x000fe20003f4f070 */
[----:B------:R-:W-:Y:S01]  /*3500*/  ULEA UR8, UR18, UR6, 0x3 ;  /* 0x0000000612087291 */ /* 0x000fe2000f8e18ff */
[----:B------:R-:W-:Y:S01]  /*3510*/  PRMT R3, RZ, 0x654, R3 ;  /* 0x00000654ff037816 */ /* 0x000fe20000000003 */
[----:B------:R-:W-:Y:S01]  /*3520*/  ULEA UR9, UR18, UR19, 0x7 ;  /* 0x0000001312097291 */ /* 0x000fe2000f8e38ff */
[----:B------:R-:W2:Y:S01]  /*3530*/  LDS.128 R4, [R4+0x1a0] ;  /* 0x0001a00004047984 */ /* 0x000ea20000000c00 */
[----:B-1----:R-:W-:Y:S02]  /*3540*/  @P0 SHF.L.U32 R2, R8, 0x1f, RZ ;  /* 0x0000001f08020819 */ /* 0x002fe400000006ff */
[----:B------:R-:W-:Y:S01]  /*3550*/  SHF.L.U32 R0, R11, 0x1f, RZ ;  /* 0x0000001f0b007819 */ /* 0x000fe200000006ff */
[----:B------:R-:W-:Y:S01]  /*3560*/  @!PT LDS RZ, [RZ] ;  /* 0x00000000fffff984 */ /* 0x000fe20000000800 */
[----:B------:R-:W-:Y:S01]  /*3570*/  @!PT LDS RZ, [RZ] ;  /* 0x00000000fffff984 */ /* 0x000fe20000000800 */
[----:B------:R-:W-:Y:S01]  /*3580*/  @!PT LDS RZ, [RZ] ;  /* 0x00000000fffff984 */ /* 0x000fe20000000800 */
[----:B------:R-:W-:Y:S01]  /*3590*/  @!PT LDS RZ, [RZ] ;  /* 0x00000000fffff984 */ /* 0x000fe20000000800 */
[----:B------:R1:W-:Y:S06]  /*35a0*/  MEMBAR.ALL.CTA ;  /* 0x0000000000007992 */ /* 0x0003ec0000008000 */
[----:B-1----:R-:W1:Y:S02]  /*35b0*/  FENCE.VIEW.ASYNC.S ;  /* 0x00000000000073c6 */ /* 0x002e640000000000 */
[----:B-1----:R1:W-:Y:S01]  /*35c0*/  SYNCS.ARRIVE.TRANS64.RED.A1T0 RZ, [R3+URZ], RZ ;  /* 0x000000ff03ff79a7 */ /* 0x0023e200081004ff */
[----:B------:R1:W4:Y:S01]  /*35d0*/  @P0 SYNCS.PHASECHK.TRANS64.TRYWAIT P2, [UR4], R2 ;  /* 0x00000002ff0005a7 */ /* 0x0003220008041104 */
[----:B--2---:R-:W-:Y:S01]  /*35e0*/  LOP3.LUT P1, RZ, R6, 0x1, RZ, 0xc0, !PT ;  /* 0x0000000106ff7812 */ /* 0x004fe2000782c0ff */
[----:B------:R-:W2:Y:S02]  /*35f0*/  SYNCS.PHASECHK.TRANS64.TRYWAIT P0, [UR8+0x150], R0 ;  /* 0x00015000ff0075a7 */ /* 0x000ea40008001108 */
[----:B-12-4-:R-:W-:Y:S10]  /*3600*/  @!P0 BRA `(.L_x_63) ;  /* 0x0000006000a08947 */ /* 0x016ff40003800000 */
.L_x_173:
[----:B------:R-:W-:Y:S01]  /*3610*/  IADD3 R10, PT, PT, R10, 0x1, RZ ;  /* 0x000000010a0a7810 */ /* 0x000fe20007ffe0ff */
[----:B------:R-:W-:Y:S06]  /*3620*/  BRA.U !UP3, `(.L_x_64) ;  /* 0x000000010b987547 */ /* 0x000fec000b800000 */
[----:B------:R-:W-:Y:S01]  /*3630*/  UPLOP3.LUT UP4, UPT, UPT, UPT, UPT, 0x40, 0x4 ;  /* 0x000000000004789c */ /* 0x000fe20003f8e870 */
[----:B------:R-:W-:Y:S01]  /*3640*/  UMOV UR16, UR10 ;  /* 0x0000000a00107c82 */ /* 0x000fe20008000000 */
[----:B------:R-:W-:Y:S01]  /*3650*/  UMOV UR15, UR5 ;  /* 0x00000005000f7c82 */ /* 0x000fe20008000000 */
[----:B------:R-:W-:-:S08]  /*3660*/  UMOV UR14, UR17 ;  /* 0x00000011000e7c82 */ /* 0x000fd00008000000 */
.L_x_67:
[----:B------:R-:W-:Y:S02]  /*3670*/  UIADD3 UR16, UPT, UPT, UR16, 0x1, URZ ;  /* 0x0000000110107890 */ /* 0x000fe4000fffe0ff */
[----:B--2---:R-:W-:Y:S02]  /*3680*/  ULEA UR7, UR14, UR6, 0x3 ;  /* 0x000000060e077291 */ /* 0x004fe4000f8e18ff */
[----:B------:R-:W-:Y:S01]  /*3690*/  UISETP.NE.AND UP0, UPT, UR16, URZ, UPT ;  /* 0x000000ff1000728c */ /* 0x000fe2000bf05270 */
[----:B----4-:R-:W-:Y:S10]  /*36a0*/  @P2 BRA `(.L_x_65) ;  /* 0x00000000000c2947 */ /* 0x010ff40003800000 */
[----:B-1----:R-:W-:Y:S04]  /*36b0*/  SHF.L.U32 R2, R8, 0x1f, RZ ;  /* 0x0000001f08027819 */ /* 0x002fe800000006ff */
[----:B------:R-:W1:Y:S02]  /*36c0*/  SYNCS.PHASECHK.TRANS64.TRYWAIT P0, [UR7], R2 ;  /* 0x00000002ff0075a7 */ /* 0x000e640008001107 */
[----:B-1----:R-:W-:Y:S05]  /*36d0*/  @!P0 BRA `(.L_x_66) ;  /* 0x0000006000848947 */ /* 0x002fea0003800000 */
.L_x_65:
[----:B------:R-:W-:Y:S01]  /*36e0*/  UISETP.NE.AND UP1, UPT, UR15, 0x1, UPT ;  /* 0x000000010f00788c */ /* 0x000fe2000bf25270 */
[----:B------:R-:W-:Y:S01]  /*36f0*/  PLOP3.LUT P2, PT, PT, PT, PT, 0x80, 0x8 ;  /* 0x000000000008781c */ /* 0x000fe20003f4f070 */
[----:B------:R-:W-:Y:S02]  /*3700*/  UIADD3 UR17, UPT, UPT, UR14, 0x1, URZ ;  /* 0x000000010e117890 */ /* 0x000fe4000fffe0ff */
[----:B------:R-:W-:Y:S02]  /*3710*/  ULEA UR24, UR14, UR12, 0x9 ;  /* 0x0000000c0e187291 */ /* 0x000fe4000f8e48ff */
[----:B------:R-:W-:Y:S01]  /*3720*/  UISETP.NE.AND UP2, UPT, UR17, 0xc, UPT ;  /* 0x0000000c1100788c */ /* 0x000fe2000bf45270 */
[----:B------:R-:W-:Y:S01]  /*3730*/  PLOP3.LUT P0, PT, PT, PT, UP1, 0x80, 0x8 ;  /* 0x000000000008781c */ /* 0x000fe20003f0f018 */
[----:B------:R-:W-:Y:S02]  /*3740*/  ULEA UR26, UR14, UR11, 0x9 ;  /* 0x0000000b0e1a7291 */ /* 0x000fe4000f8e48ff */
[----:B------:R-:W-:Y:S02]  /*3750*/  USEL UR13, URZ, 0x1, UP2 ;  /* 0x00000001ff0d7887 */ /* 0x000fe40009000000 */
[----:B------:R-:W-:Y:S02]  /*3760*/  USEL UR17, UR17, URZ, UP2 ;  /* 0x000000ff11117287 */ /* 0x000fe40009000000 */
[----:B------:R-:W-:Y:S02]  /*3770*/  UIADD3 UR30, UPT, UPT, UR24, 0x2, URZ ;  /* 0x00000002181e7890 */ /* 0x000fe4000fffe0ff */
[----:B------:R-:W-:Y:S01]  /*3780*/  @UP1 ULEA UR4, UR17, UR6, 0x3 ;  /* 0x0000000611041291 */ /* 0x000fe2000f8e18ff */
[----:B------:R-:W-:Y:S01]  /*3790*/  LOP3.LUT R8, R8, UR13, RZ, 0x3c, !PT ;  /* 0x0000000d08087c12 */ /* 0x000fe2000f8e3cff */
[----:B------:R-:W-:Y:S02]  /*37a0*/  UIADD3 UR28, UPT, UPT, UR26, 0x2, URZ ;  /* 0x000000021a1c7890 */ /* 0x000fe4000fffe0ff */
[----:B------:R-:W-:Y:S01]  /*37b0*/  UIADD3 UR7, UPT, UPT, UR7, 0x60, URZ ;  /* 0x0000006007077890 */ /* 0x000fe2000fffe0ff */
[----:B-1----:R-:W-:Y:S01]  /*37c0*/  @P0 SHF.L.U32 R0, R8, 0x1f, RZ ;  /* 0x0000001f08000819 */ /* 0x002fe200000006ff */
[----:B------:R-:W-:Y:S01]  /*37d0*/  UMOV UR25, 0x80004020 ;  /* 0x8000402000197882 */ /* 0x000fe20000000000 */
[----:B------:R-:W-:Y:S01]  /*37e0*/  UMOV UR27, 0x80004020 ;  /* 0x80004020001b7882 */ /* 0x000fe20000000000 */
[----:B------:R-:W-:Y:S01]  /*37f0*/  UMOV UR31, 0x80004020 ;  /* 0x80004020001f7882 */ /* 0x000fe20000000000 */
[----:B------:R2:W4:Y:S01]  /*3800*/  @P0 SYNCS.PHASECHK.TRANS64.TRYWAIT P2, [UR4], R0 ;  /* 0x00000000ff0005a7 */ /* 0x0005220008041104 */
[----:B------:R-:W-:Y:S01]  /*3810*/  UIADD3 UR15, UPT, UPT, UR15, -0x1, URZ ;  /* 0xffffffff0f0f7890 */ /* 0x000fe2000fffe0ff */
[----:B------:R2:W-:Y:S01]  /*3820*/  UTCHMMA gdesc[UR26], gdesc[UR24], tmem[UR9], tmem[UR22], idesc[UR23], UP4 ;  /* 0x00ff16181a0075ea */ /* 0x0005e2000a000009 */
[----:B------:R-:W-:Y:S01]  /*3830*/  UPLOP3.LUT UP4, UPT, UPT, UPT, UPT, 0x80, 0x8 ;  /* 0x000000000008789c */ /* 0x000fe20003f8f070 */
[----:B------:R-:W-:Y:S01]  /*3840*/  UMOV UR29, 0x80004020 ;  /* 0x80004020001d7882 */ /* 0x000fe20000000000 */
[----:B------:R-:W-:Y:S01]  /*3850*/  UMOV UR14, UR17 ;  /* 0x00000011000e7c82 */ /* 0x000fe20008000000 */
[----:B------:R2:W-:Y:S01]  /*3860*/  UTCHMMA gdesc[UR28], gdesc[UR30], tmem[UR9], tmem[UR20], idesc[UR21], UPT ;  /* 0x00ff141e1c0075ea */ /* 0x0005e2000b800009 */
[----:B------:R2:W-:Y:S01]  /*3870*/  UTCBAR [UR7], URZ ;  /* 0x000000ff070073e9 */ /* 0x0005e200080000ff */
[----:B------:R-:W-:Y:S06]  /*3880*/  BRA.U UP0, `(.L_x_67) ;  /* 0xfffffffd00787547 */ /* 0x000fec000b83ffff */
.L_x_64:
[----:B------:R-:W-:Y:S01]  /*3890*/  UIADD3 UR18, UPT, UPT, UR18, 0x1, URZ ;  /* 0x0000000112127890 */ /* 0x000fe2000fffe0ff */
[C---:B------:R-:W-:Y:S01]  /*38a0*/  ISETP.NE.AND P0, PT, R10.reuse, 0x2, PT ;  /* 0x000000020a00780c */ /* 0x040fe20003f05270 */
[----:B------:R-:W-:Y:S02]  /*38b0*/  UIADD3 UR8, UPT, UPT, UR8, 0x130, URZ ;  /* 0x0000013008087890 */ /* 0x000fe4000fffe0ff */
[----:B------:R-:W-:Y:S01]  /*38c0*/  UISETP.NE.AND UP0, UPT, UR18, 0x4, UPT ;  /* 0x000000041200788c */ /* 0x000fe2000bf05270 */
[----:B-12---:R-:W-:Y:S02]  /*38d0*/  SEL R0, RZ, 0x1, P0 ;  /* 0x00000001ff007807 */ /* 0x006fe40000000000 */
[----:B------:R-:W-:Y:S01]  /*38e0*/  SEL R10, R10, RZ, P0 ;  /* 0x000000ff0a0a7207 */ /* 0x000fe20000000000 */
[----:B------:R-:W-:Y:S01]  /*38f0*/  USEL UR4, URZ, 0x1, UP0 ;  /* 0x00000001ff047887 */ /* 0x000fe20008000000 */
[----:B------:R-:W-:Y:S01]  /*3900*/  LOP3.LUT R9, R9, R0, RZ, 0x3c, !PT ;  /* 0x0000000009097212 */ /* 0x000fe200078e3cff */
[----:B------:R-:W-:Y:S01]  /*3910*/  USEL UR18, UR18, URZ, UP0 ;  /* 0x000000ff12127287 */ /* 0x000fe20008000000 */
[----:B------:R1:W-:Y:S03]  /*3920*/  UTCBAR [UR8], URZ ;  /* 0x000000ff080073e9 */ /* 0x0003e600080000ff */
[----:B------:R-:W-:Y:S01]  /*3930*/  LOP3.LUT R11, R11, UR4, RZ, 0x3c, !PT ;  /* 0x000000040b0b7c12 */ /* 0x000fe2000f8e3cff */
[----:B------:R-:W-:Y:S07]  /*3940*/  @P1 BRA `(.L_x_68) ;  /* 0xfffffff800c81947 */ /* 0x000fee000383ffff */
[----:B------:R-:W2:Y:S01]  /*3950*/  S2UR UR4, SR_CgaCtaId ;  /* 0x00000000000479c3 */ /* 0x000ea20000008800 */
[----:B------:R-:W-:Y:S01]  /*3960*/  ELECT P0, URZ, PT ;  /* 0x0000000000ff782f */ /* 0x000fe20003800000 */
[----:B------:R-:W-:Y:S01]  /*3970*/  IMAD.MOV.U32 R0, RZ, RZ, 0x1 ;  /* 0x00000001ff007424 */ /* 0x000fe200078e00ff */
[----:B------:R-:W-:Y:S01]  /*3980*/  UIADD3 UR6, UPT, UPT, UR6, 0x150, URZ ;  /* 0x0000015006067890 */ /* 0x000fe2000fffe0ff */
[----:B------:R-:W-:Y:S01]  /*3990*/  SHF.L.U32 R2, R11, 0x1f, RZ ;  /* 0x0000001f0b027819 */ /* 0x000fe200000006ff */
[----:B------:R-:W-:-:S03]  /*39a0*/  UMOV UR5, 0x40 ;  /* 0x0000004000057882 */ /* 0x000fc60000000000 */
[----:B------:R-:W-:Y:S01]  /*39b0*/  UVIRTCOUNT.DEALLOC.SMPOOL 0x80 ;  /* 0x000000800000784c */ /* 0x000fe20000000000 */
[----:B--2---:R-:W-:Y:S02]  /*39c0*/  ULEA UR4, UR4, UR5, 0x18 ;  /* 0x0000000504047291 */ /* 0x004fe4000f8ec0ff */
[----:B------:R-:W-:-:S07]  /*39d0*/  ULEA UR5, UR18, UR6, 0x3 ;  /* 0x0000000612057291 */ /* 0x000fce000f8e18ff */
[----:B------:R2:W-:Y:S02]  /*39e0*/  @P0 STS.U8 [UR4+0x1c], R0 ;  /* 0x00001c00ff000988 */ /* 0x0005e40008000004 */
[----:B------:R-:W3:Y:S02]  /*39f0*/  SYNCS.PHASECHK.TRANS64.TRYWAIT P0, [UR5], R2 ;  /* 0x00000002ff0075a7 */ /* 0x000ee40008001105 */
[----:B--23--:R-:W-:Y:S05]  /*3a00*/  @!P0 BRA `(.L_x_69) ;  /* 0x0000005c00d08947 */ /* 0x00cfea0003800000 */
.L_x_176:
[----:B------:R-:W-:-:S04]  /*3a10*/  UIADD3 UR7, UPT, UPT, UR18, 0x1, URZ ;  /* 0x0000000112077890 */ /* 0x000fc8000fffe0ff */
[----:B------:R-:W-:-:S04]  /*3a20*/  UISETP.NE.AND UP0, UPT, UR7, 0x4, UPT ;  /* 0x000000040700788c */ /* 0x000fc8000bf05270 */
[----:B-1----:R-:W-:Y:S02]  /*3a30*/  USEL UR8, URZ, 0x1, UP0 ;  /* 0x00000001ff087887 */ /* 0x002fe40008000000 */
[----:B------:R-:W-:-:S04]  /*3a40*/  USEL UR7, UR7, URZ, UP0 ;  /* 0x000000ff07077287 */ /* 0x000fc80008000000 */
[----:B------:R-:W-:Y:S01]  /*3a50*/  ULEA UR5, UR7, UR6, 0x3 ;  /* 0x0000000607057291 */ /* 0x000fe2000f8e18ff */
[----:B--2---:R-:W-:-:S04]  /*3a60*/  LOP3.LUT R2, R11, UR8, RZ, 0x3c, !PT ;  /* 0x000000080b027c12 */ /* 0x004fc8000f8e3cff */
[----:B------:R-:W-:-:S04]  /*3a70*/  SHF.L.U32 R3, R2, 0x1f, RZ ;  /* 0x0000001f02037819 */ /* 0x000fc800000006ff */
[----:B------:R-:W1:Y:S02]  /*3a80*/  SYNCS.PHASECHK.TRANS64.TRYWAIT P0, [UR5], R3 ;  /* 0x00000003ff0075a7 */ /* 0x000e640008001105 */
[----:B-1----:R-:W-:Y:S05]  /*3a90*/  @!P0 BRA `(.L_x_70) ;  /* 0x0000005c00c48947 */ /* 0x002fea0003800000 */
.L_x_178:
        /* <DEDUP_REMOVED lines=9> */
.L_x_180:
[----:B------:R-:W-:-:S04]  /*3b30*/  UIADD3 UR7, UPT, UPT, UR7, 0x1, URZ ;  /* 0x0000000107077890 */ /* 0x000fc8000fffe0ff */
[----:B------:R-:W-:-:S04]  /*3b40*/  UISETP.NE.AND UP0, UPT, UR7, 0x4, UPT ;  /* 0x000000040700788c */ /* 0x000fc8000bf05270 */
[----:B------:R-:W-:Y:S02]  /*3b50*/  USEL UR5, URZ, 0x1, UP0 ;  /* 0x00000001ff057887 */ /* 0x000fe40008000000 */
[----:B------:R-:W-:-:S04]  /*3b60*/  USEL UR7, UR7, URZ, UP0 ;  /* 0x000000ff07077287 */ /* 0x000fc80008000000 */
[----:B------:R-:W-:Y:S01]  /*3b70*/  ULEA UR7, UR7, UR6, 0x3 ;  /* 0x0000000607077291 */ /* 0x000fe2000f8e18ff */
[----:B------:R-:W-:-:S04]  /*3b80*/  LOP3.LUT R2, R2, UR5, RZ, 0x3c, !PT ;  /* 0x0000000502027c12 */ /* 0x000fc8000f8e3cff */
[----:B------:R-:W-:-:S04]  /*3b90*/  SHF.L.U32 R2, R2, 0x1f, RZ ;  /* 0x0000001f02027819 */ /* 0x000fc800000006ff */
[----:B------:R-:W2:Y:S02]  /*3ba0*/  SYNCS.PHASECHK.TRANS64.TRYWAIT P0, [UR7], R2 ;  /* 0x00000002ff0075a7 */ /* 0x000ea40008001107 */
[----:B--2---:R-:W-:Y:S05]  /*3bb0*/  @!P0 BRA `(.L_x_72) ;  /* 0x0000005c00ac8947 */ /* 0x004fea0003800000 */
.L_x_182:
[----:B------:R-:W-:Y:S01]  /*3bc0*/  NOP ;  /* 0x0000000000007918 */ /* 0x000fe20000000000 */
[----:B-1----:R-:W1:Y:S01]  /*3bd0*/  LDS R0, [UR4+0x14] ;  /* 0x00001404ff007984 */ /* 0x002e620008000800 */
[----:B------:R-:W-:Y:S01]  /*3be0*/  ULOP3.LUT UR6, UR19, 0xffff, URZ, 0xc0, !UPT ;  /* 0x0000ffff13067892 */ /* 0x000fe2000f8ec0ff */
[----:B------:R-:W-:Y:S01]  /*3bf0*/  UMOV UR8, 0xffff ;  /* 0x0000ffff00087882 */ /* 0x000fe20000000000 */
[----:B------:R-:W-:Y:S02]  /*3c00*/  UMOV UR5, 0x1 ;  /* 0x0000000100057882 */ /* 0x000fe40000000000 */
[----:B------:R-:W-:-:S04]  /*3c10*/  USHF.R.U32.HI UR6, URZ, 0x5, UR6 ;  /* 0x00000005ff067899 */ /* 0x000fc80008011606 */
[----:B------:R-:W-:Y:S02]  /*3c20*/  USHF.L.U32 UR8, UR8, UR6, URZ ;  /* 0x0000000608087299 */ /* 0x000fe400080006ff */
[----:B------:R-:W-:-:S04]  /*3c30*/  USHF.L.U32 UR5, UR5, UR6, URZ ;  /* 0x0000000605057299 */ /* 0x000fc800080006ff */
[----:B-1----:R-:W-:-:S04]  /*3c40*/  LOP3.LUT R0, R0, UR8, RZ, 0xc0, !PT ;  /* 0x0000000800007c12 */ /* 0x002fc8000f8ec0ff */
[----:B------:R-:W-:-:S13]  /*3c50*/  ISETP.NE.AND P0, PT, R0, UR8, PT ;  /* 0x0000000800007c0c */ /* 0x000fda000bf05270 */
[----:B------:R-:W-:Y:S05]  /*3c60*/  @P0 BRA `(.L_x_73) ;  /* 0x0000000000580947 */ /* 0x000fea0003800000 */
[----:B------:R-:W1:Y:S02]  /*3c70*/  LDS R0, [UR4+0x18] ;  /* 0x00001804ff007984 */ /* 0x000e640008000800 */
[----:B-1----:R-:W-:-:S04]  /*3c80*/  LOP3.LUT R0, R0, UR5, RZ, 0xc0, !PT ;  /* 0x0000000500007c12 */ /* 0x002fc8000f8ec0ff */
[----:B------:R-:W-:-:S13]  /*3c90*/  ISETP.NE.AND P0, PT, R0, UR5, PT ;  /* 0x0000000500007c0c */ /* 0x000fda000bf05270 */
[----:B------:R-:W-:Y:S05]  /*3ca0*/  @P0 BRA `(.L_x_74) ;  /* 0x00000000003c0947 */ /* 0x000fea0003800000 */
[----:B------:R-:W1:Y:S01]  /*3cb0*/  S2R R2, SR_LANEID ;  /* 0x0000000000027919 */ /* 0x000e620000000000 */
[----:B------:R-:W-:Y:S01]  /*3cc0*/  ULOP3.LUT UR8, URZ, UR8, URZ, 0x33, !UPT ;  /* 0x00000008ff087292 */ /* 0x000fe2000f8e33ff */
[----:B------:R-:W-:Y:S02]  /*3cd0*/  VOTEU.ANY UR7, UPT, PT ;  /* 0x0000000000077886 */ /* 0x000fe400038e0100 */
[----:B------:R-:W-:-:S03]  /*3ce0*/  UFLO.U32 UR7, UR7 ;  /* 0x00000007000772bd */ /* 0x000fc600080e0000 */
[----:B------:R-:W-:-:S04]  /*3cf0*/  IMAD.U32 R0, RZ, RZ, UR8 ;  /* 0x00000008ff007e24 */ /* 0x000fc8000f8e00ff */
[----:B------:R2:W3:Y:S02]  /*3d00*/  REDUX UR6, R0 ;  /* 0x00000000000673c4 */ /* 0x0004e40000000000 */
[----:B------:R1:W-:Y:S02]  /*3d10*/  UTCATOMSWS.AND URZ, UR8 ;  /* 0x0000000800ff79e3 */ /* 0x0003e40008000000 */
[----:B-1----:R-:W-:Y:S02]  /*3d20*/  ISETP.EQ.U32.AND P0, PT, R2, UR7, PT ;  /* 0x0000000702007c0c */ /* 0x002fe4000bf02070 */
[----:B--2---:R-:W-:Y:S02]  /*3d30*/  LOP3.LUT R0, RZ, UR5, RZ, 0x33, !PT ;  /* 0x00000005ff007c12 */ /* 0x004fe4000f8e33ff */
[----:B---3--:R-:W-:Y:S02]  /*3d40*/  MOV R2, UR6 ;  /* 0x0000000600027c02 */ /* 0x008fe40008000f00 */
[----:B------:R-:W1:Y:S07]  /*3d50*/  REDUX UR5, R0 ;  /* 0x00000000000573c4 */ /* 0x000e6e0000000000 */
[----:B------:R2:W-:Y:S01]  /*3d60*/  @P0 ATOMS.AND RZ, [UR4+0x14], R2 ;  /* 0x00001402ffff098c */ /* 0x0005e2000a800004 */
[----:B-1----:R-:W-:-:S05]  /*3d70*/  IMAD.U32 R0, RZ, RZ, UR5 ;  /* 0x00000005ff007e24 */ /* 0x002fca000f8e00ff */
[----:B------:R2:W-:Y:S01]  /*3d80*/  @P0 ATOMS.AND RZ, [UR4+0x18], R0 ;  /* 0x00001800ffff098c */ /* 0x0005e2000a800004 */
[----:B------:R-:W-:Y:S05]  /*3d90*/  BRA `(.L_x_75) ;  /* 0x0000000000147947 */ /* 0x000fea0003800000 */
.L_x_74:
[----:B------:R-:W-:Y:S02]  /*3da0*/  MOV R2, 0x3dc0 ;  /* 0x00003dc000027802 */ /* 0x000fe40000000f00 */
[----:B----45:R-:W-:Y:S05]  /*3db0*/  CALL.REL.NOINC `($__internal_0_$__cuda_sm10x_tcgen05_guardrail_trap_col_being_dealloced_not_returned_by_alloc) ;  /* 0x0000006000947944 */ /* 0x030fea0003c00000 */
[----:B------:R-:W-:Y:S05]  /*3dc0*/  BRA `(.L_x_75) ;  /* 0x0000000000087947 */ /* 0x000fea0003800000 */
.L_x_73:
[----:B------:R-:W-:Y:S02]  /*3dd0*/  MOV R2, 0x3df0 ;  /* 0x00003df000027802 */ /* 0x000fe40000000f00 */
[----:B----45:R-:W-:Y:S05]  /*3de0*/  CALL.REL.NOINC `($__internal_2_$__cuda_sm10x_tcgen05_guardrail_trap_unallocated_columns_being_dealloced) ;  /* 0x0000006000a07944 */ /* 0x030fea0003c00000 */
.L_x_75:
[----:B------:R-:W-:Y:S01]  /*3df0*/  NOP ;  /* 0x0000000000007918 */ /* 0x000fe20000000000 */
[----:B------:R-:W-:Y:S05]  /*3e00*/  EXIT ;  /* 0x000000000000794d */ /* 0x000fea0003800000 */
.L_x_57:
[----:B------:R-:W-:-:S09]  /*3e10*/  UISETP.NE.OR UP2, UPT, UR8, 0x3, !UP2 ;  /* 0x000000030800788c */ /* 0x000fd2000d745670 */
[----:B------:R-:W-:Y:S05]  /*3e20*/  BRA.U UP2, `(.L_x_76) ;  /* 0x0000001102087547 */ /* 0x000fea000b800000 */
[----:B------:R-:W1:Y:S01]  /*3e30*/  LDC R0, c[0x0][0xb30] ;  /* 0x0002cc00ff007b82 */ /* 0x000e620000000800 */
[----:B------:R-:W2:Y:S01]  /*3e40*/  LDCU.64 UR8, c[0x0][0x888] ;  /* 0x00011100ff0877ac */ /* 0x000ea20008000a00 */
[----:B------:R-:W-:Y:S02]  /*3e50*/  HFMA2 R27, -RZ, RZ, 0, 0 ;  /* 0x00000000ff1b7431 */ /* 0x000fe400000001ff */
[----:B------:R-:W-:Y:S01]  /*3e60*/  IMAD.MOV.U32 R29, RZ, RZ, 0x1 ;  /* 0x00000001ff1d7424 */ /* 0x000fe200078e00ff */
[----:B------:R-:W-:Y:S01]  /*3e70*/  MOV R25, 0x2000 ;  /* 0x0000200000197802 */ /* 0x000fe20000000f00 */
[----:B------:R-:W4:Y:S01]  /*3e80*/  LDCU.64 UR4, c[0x0][0x890] ;  /* 0x00011200ff0477ac */ /* 0x000f220008000a00 */
[----:B------:R-:W-:Y:S01]  /*3e90*/  IMAD.MOV.U32 R28, RZ, RZ, RZ ;  /* 0x000000ffff1c7224 */ /* 0x000fe200078e00ff */
[----:B------:R-:W3:Y:S01]  /*3ea0*/  LDC R24, c[0x0][0x370] ;  /* 0x0000dc00ff187b82 */ /* 0x000ee20000000800 */
[----:B------:R-:W-:Y:S01]  /*3eb0*/  UMOV UR7, 0x400 ;  /* 0x0000040000077882 */ /* 0x000fe20000000000 */
[----:B------:R-:W-:-:S02]  /*3ec0*/  UPLOP3.LUT UP1, UPT, UPT, UPT, UPT, 0x40, 0x4 ;  /* 0x000000000004789c */ /* 0x000fc40003f2e870 */
[----:B------:R-:W-:-:S04]  /*3ed0*/  ULEA UR7, UR37, UR7, 0x18 ;  /* 0x0000000725077291 */ /* 0x000fc8000f8ec0ff */
[----:B------:R-:W3:Y:S01]  /*3ee0*/  LDC R3, c[0x0][0xb0c] ;  /* 0x0002c300ff037b82 */ /* 0x000ee20000000800 */
[----:B------:R-:W-:Y:S02]  /*3ef0*/  UIADD3 UR13, UPT, UPT, UR7, 0xd8, URZ ;  /* 0x000000d8070d7890 */ /* 0x000fe4000fffe0ff */
[----:B--2---:R-:W-:Y:S02]  /*3f00*/  UISETP.NE.U32.AND UP2, UPT, UR8, URZ, UPT ;  /* 0x000000ff0800728c */ /* 0x004fe4000bf45070 */
[----:B------:R-:W-:Y:S02]  /*3f10*/  UIADD3 UR33, UPT, UPT, UR7, 0xc0, URZ ;  /* 0x000000c007217890 */ /* 0x000fe4000fffe0ff */
[----:B----4-:R-:W-:Y:S01]  /*3f20*/  UISETP.NE.U32.AND UP3, UPT, UR4, URZ, UPT ;  /* 0x000000ff0400728c */ /* 0x010fe2000bf65070 */
[----:B------:R-:W2:Y:S01]  /*3f30*/  LDC R18, c[0x0][0xb20] ;  /* 0x0002c800ff127b82 */ /* 0x000ea20000000800 */
[----:B-1----:R-:W-:Y:S01]  /*3f40*/  ISETP.NE.AND P1, PT, R0, 0x1, PT ;  /* 0x000000010000780c */ /* 0x002fe20003f25270 */
[----:B------:R-:W-:-:S02]  /*3f50*/  UISETP.NE.AND.EX UP2, UPT, UR9, URZ, UPT, UP2 ;  /* 0x000000ff0900728c */ /* 0x000fc4000bf45320 */
[----:B------:R-:W-:Y:S02]  /*3f60*/  UIADD3 UR25, UPT, UPT, UR7, 0xc8, URZ ;  /* 0x000000c807197890 */ /* 0x000fe4000fffe0ff */
[----:B------:R-:W-:Y:S02]  /*3f70*/  UIADD3 UR17, UPT, UPT, UR7, 0xd0, URZ ;  /* 0x000000d007117890 */ /* 0x000fe4000fffe0ff */
[----:B------:R-:W1:Y:S01]  /*3f80*/  LDC.64 R30, c[0x0][0x348] ;  /* 0x0000d200ff1e7b82 */ /* 0x000e620000000a00 */
[----:B------:R-:W-:Y:S02]  /*3f90*/  UPRMT UR13, UR37, 0x654, UR13 ;  /* 0x00000654250d7896 */ /* 0x000fe4000800000d */
[----:B------:R-:W-:-:S05]  /*3fa0*/  UISETP.NE.AND.EX UP3, UPT, UR5, URZ, UPT, UP3 ;  /* 0x000000ff0500728c */ /* 0x000fca000bf65330 */
[----:B------:R-:W4:Y:S08]  /*3fb0*/  LDC.64 R16, c[0x0][0xb10] ;  /* 0x0002c400ff107b82 */ /* 0x000f300000000a00 */
[----:B------:R-:W1:Y:S08]  /*3fc0*/  LDC.64 R6, c[0x0][0xb18] ;  /* 0x0002c600ff067b82 */ /* 0x000e700000000a00 */
[----:B------:R-:W1:Y:S08]  /*3fd0*/  LDC.64 R4, c[0x0][0xb28] ;  /* 0x0002ca00ff047b82 */ /* 0x000e700000000a00 */
[----:B--23--:R-:W1:Y:S02]  /*3fe0*/  LDC R19, c[0x0][0x374] ;  /* 0x0000dd00ff137b82 */ /* 0x00ce640000000800 */
.L_x_87:
[C---:B------:R-:W-:Y:S02]  /*3ff0*/  LEA R0, R28.reuse, UR7, 0x3 ;  /* 0x000000071c007c11 */ /* 0x040fe4000f8e18ff */
[----:B------:R-:W-:Y:S02]  /*4000*/  SHF.L.U32 R2, R27, 0x1f, RZ ;  /* 0x0000001f1b027819 */ /* 0x000fe400000006ff */
[----:B------:R-:W-:Y:S02]  /*4010*/  LEA R20, R28, UR7, 0x4 ;  /* 0x000000071c147c11 */ /* 0x000fe4000f8e20ff */
[----:B--2---:R-:W2:Y:S02]  /*4020*/  SYNCS.PHASECHK.TRANS64.TRYWAIT P0, [R0+URZ+0x110], R2 ;  /* 0x00011002000075a7 */ /* 0x004ea400080011ff */
[----:B--2---:R-:W-:Y:S05]  /*4030*/  @!P0 BRA `(.L_x_77) ;  /* 0x0000005800a48947 */ /* 0x004fea0003800000 */
.L_x_183:
[----:B------:R-:W-:Y:S01]  /*4040*/  ISETP.GE.AND P0, PT, R40, 0x1, PT ;  /* 0x000000012800780c */ /* 0x000fe20003f06270 */
[----:B------:R-:W3:Y:S01]  /*4050*/  LDS.128 R20, [R20+0x1a0] ;  /* 0x0001a00014147984 */ /* 0x000ee20000000c00 */
[----:B--2---:R-:W-:Y:S01]  /*4060*/  VIADD R0, R0, 0x120 ;  /* 0x0000012000007836 */ /* 0x004fe20000000000 */
[----:B------:R-:W-:Y:S01]  /*4070*/  @!PT LDS RZ, [RZ] ;  /* 0x00000000fffff984 */ /* 0x000fe20000000800 */
[----:B------:R-:W-:Y:S01]  /*4080*/  @!PT LDS RZ, [RZ] ;  /* 0x00000000fffff984 */ /* 0x000fe20000000800 */
[----:B------:R-:W-:Y:S01]  /*4090*/  @!PT LDS RZ, [RZ] ;  /* 0x00000000fffff984 */ /* 0x000fe20000000800 */
[----:B------:R-:W-:Y:S01]  /*40a0*/  @!PT LDS RZ, [RZ] ;  /* 0x00000000fffff984 */ /* 0x000fe20000000800 */
[----:B------:R2:W-:Y:S06]  /*40b0*/  MEMBAR.ALL.CTA ;  /* 0x0000000000007992 */ /* 0x0005ec0000008000 */
[----:B--2---:R-:W2:Y:S01]  /*40c0*/  FENCE.VIEW.ASYNC.S ;  /* 0x00000000000073c6 */ /* 0x004ea20000000000 */
[----:B------:R-:W-:Y:S04]  /*40d0*/  PRMT R0, RZ, 0x654, R0 ;  /* 0x00000654ff007816 */ /* 0x000fe80000000000 */
[----:B--2---:R2:W-:Y:S01]  /*40e0*/  SYNCS.ARRIVE.TRANS64.RED.A1T0 RZ, [R0+URZ], RZ ;  /* 0x000000ff00ff79a7 */ /* 0x0045e200081004ff */
[----:B---3--:R-:W-:Y:S11]  /*40f0*/  LOP3.LUT P3, RZ, R22, 0x1, RZ, 0xc0, !PT ;  /* 0x0000000116ff7812 */ /* 0x008ff6000786c0ff */
[----:B------:R-:W-:Y:S02]  /*4100*/  @!UPT UIADD3 URZ, UPT, UPT, URZ, URZ, URZ ;  /* 0x000000fffffff290 */ /* 0x000fe4000fffe0ff */
[----:B------:R-:W-:Y:S02]  /*4110*/  @P3 MOV R11, R20 ;  /* 0x00000014000b3202 */ /* 0x000fe40000000f00 */
[----:B------:R-:W-:Y:S01]  /*4120*/  @P3 LOP3.LUT R10, R21, 0xffff, RZ, 0xc0, !PT ;  /* 0x0000ffff150a3812 */ /* 0x000fe200078ec0ff */
[----:B--2---:R-:W-:Y:S06]  /*4130*/  @!P0 BRA `(.L_x_78) ;  /* 0x0000000000a48947 */ /* 0x004fec0003800000 */
[-C--:B-1----:R-:W-:Y:S01]  /*4140*/  IMAD.HI.U32 R0, R19, R7.reuse, RZ ;  /* 0x0000000713007227 */ /* 0x082fe200078e00ff */
[----:B------:R-:W-:Y:S02]  /*4150*/  ISETP.NE.AND P0, PT, R6, 0x1, PT ;  /* 0x000000010600780c */ /* 0x000fe40003f05270 */
[----:B------:R-:W-:Y:S01]  /*4160*/  ISETP.NE.AND P2, PT, R40, 0x1, PT ;  /* 0x000000012800780c */ /* 0x000fe20003f45270 */
[----:B----4-:R-:W-:Y:S01]  /*4170*/  IMAD.HI.U32 R9, R24, R16, RZ ;  /* 0x0000001018097227 */ /* 0x010fe200078e00ff */
[----:B------:R-:W-:Y:S02]  /*4180*/  SHF.R.U32.HI R0, RZ, R18, R0 ;  /* 0x00000012ff007219 */ /* 0x000fe40000011600 */
[----:B------:R-:W-:Y:S01]  /*4190*/  ISETP.NE.AND P4, PT, R3, 0x1, PT ;  /* 0x000000010300780c */ /* 0x000fe20003f85270 */
[----:B------:R-:W-:Y:S01]  /*41a0*/  IMAD.HI.U32 R13, R10, R7, RZ ;  /* 0x000000070a0d7227 */ /* 0x000fe200078e00ff */
[----:B------:R-:W-:Y:S02]  /*41b0*/  SHF.R.U32.HI R9, RZ, R17, R9 ;  /* 0x00000011ff097219 */ /* 0x000fe40000011609 */
[----:B------:R-:W-:Y:S01]  /*41c0*/  SEL R0, R19, R0, !P0 ;  /* 0x0000000013007207 */ /* 0x000fe20004000000 */
[----:B------:R-:W-:Y:S01]  /*41d0*/  IMAD.HI.U32 R12, R11, R16, RZ ;  /* 0x000000100b0c7227 */ /* 0x000fe200078e00ff */
[----:B------:R-:W-:Y:S03]  /*41e0*/  SEL R9, R24, R9, !P4 ;  /* 0x0000000918097207 */ /* 0x000fe60006000000 */
[-C--:B------:R-:W-:Y:S01]  /*41f0*/  IMAD.HI.U32 R8, R0, R4.reuse, RZ ;  /* 0x0000000400087227 */ /* 0x080fe200078e00ff */
[----:B------:R-:W-:Y:S03]  /*4200*/  SHF.R.U32.HI R12, RZ, R17, R12 ;  /* 0x00000011ff0c7219 */ /* 0x000fe6000001160c */
[----:B------:R-:W-:Y:S01]  /*4210*/  IMAD.HI.U32 R2, R9, R4, RZ ;  /* 0x0000000409027227 */ /* 0x000fe200078e00ff */
[-C--:B------:R-:W-:Y:S02]  /*4220*/  @P2 SHF.R.U32.HI R0, RZ, R5.reuse, R8 ;  /* 0x00000005ff002219 */ /* 0x080fe40000011608 */
[----:B------:R-:W-:Y:S02]  /*4230*/  SHF.R.U32.HI R8, RZ, R18, R13 ;  /* 0x00000012ff087219 */ /* 0x000fe4000001160d */
[----:B------:R-:W-:Y:S01]  /*4240*/  @P2 SHF.R.U32.HI R9, RZ, R5, R2 ;  /* 0x00000005ff092219 */ /* 0x000fe20000011602 */
[----:B------:R-:W-:Y:S01]  /*4250*/  IMAD R0, R40, R0, RZ ;  /* 0x0000000028007224 */ /* 0x000fe200078e02ff */
[----:B------:R-:W-:Y:S02]  /*4260*/  SEL R8, R10, R8, !P0 ;  /* 0x000000080a087207 */ /* 0x000fe40004000000 */
[----:B------:R-:W-:Y:S01]  /*4270*/  SEL R2, R11, R12, !P4 ;  /* 0x0000000c0b027207 */ /* 0x000fe20006000000 */
[----:B------:R-:W-:Y:S01]  /*4280*/  IMAD R12, R40, R9, RZ ;  /* 0x00000009280c7224 */ /* 0x000fe200078e02ff */
[C---:B------:R-:W-:Y:S01]  /*4290*/  ISETP.GE.AND P0, PT, R8.reuse, R0, PT ;  /* 0x000000000800720c */ /* 0x040fe20003f06270 */
[----:B------:R-:W-:Y:S03]  /*42a0*/  IMAD.HI.U32 R0, R8, R4, RZ ;  /* 0x0000000408007227 */ /* 0x000fe600078e00ff */
[----:B------:R-:W-:Y:S02]  /*42b0*/  ISETP.GE.OR P0, PT, R2, R12, P0 ;  /* 0x0000000c0200720c */ /* 0x000fe40000706670 */
[-C--:B------:R-:W-:Y:S04]  /*42c0*/  SHF.R.U32.HI R0, RZ, R5.reuse, R0 ;  /* 0x00000005ff007219 */ /* 0x080fe80000011600 */
[----:B------:R-:W-:Y:S05]  /*42d0*/  SEL R13, R8, R0, !P2 ;  /* 0x00000000080d7207 */ /* 0x000fea0005000000 */
[----:B------:R-:W-:Y:S02]  /*42e0*/  IMAD.MOV R12, RZ, RZ, -R13 ;  /* 0x000000ffff0c7224 */ /* 0x000fe400078e0a0d */
[----:B------:R-:W-:Y:S04]  /*42f0*/  @!P0 IMAD.HI.U32 R0, R2, R4, RZ ;  /* 0x0000000402008227 */ /* 0x000fe800078e00ff */
[----:B------:R-:W-:Y:S01]  /*4300*/  IMAD R12, R40, R12, R8 ;  /* 0x0000000c280c7224 */ /* 0x000fe200078e0208 */
[----:B------:R-:W-:Y:S04]  /*4310*/  @!P0 SHF.R.U32.HI R0, RZ, R5, R0 ;  /* 0x00000005ff008219 */ /* 0x000fe80000011600 */
[----:B------:R-:W-:Y:S04]  /*4320*/  @!P0 SEL R0, R2, R0, !P2 ;  /* 0x0000000002008207 */ /* 0x000fe80005000000 */
[----:B------:R-:W-:Y:S01]  /*4330*/  @!P0 IADD3 R13, PT, PT, R13, -R0, RZ ;  /* 0x800000000d0d8210 */ /* 0x000fe20007ffe0ff */
[----:B------:R-:W-:Y:S01]  /*4340*/  @!P0 IMAD R0, R9, R12, R0 ;  /* 0x0000000c09008224 */ /* 0x000fe200078e0200 */
[----:B------:R-:W-:Y:S01]  /*4350*/  IADD3 R9, PT, PT, -R8, RZ, RZ ;  /* 0x000000ff08097210 */ /* 0x000fe20007ffe1ff */
[--C-:B------:R-:W-:Y:S02]  /*4360*/  IMAD.MOV R12, RZ, RZ, -R2.reuse ;  /* 0x000000ffff0c7224 */ /* 0x100fe400078e0a02 */
[----:B------:R-:W-:Y:S02]  /*4370*/  @!P0 IMAD R8, R13, R40, R2 ;  /* 0x000000280d088224 */ /* 0x000fe400078e0202 */
[----:B------:R-:W-:Y:S02]  /*4380*/  @!P0 IMAD.MOV.U32 R2, RZ, RZ, R0 ;  /* 0x000000ffff028224 */ /* 0x000fe400078e0000 */
[----:B------:R-:W-:Y:S02]  /*4390*/  IMAD R11, R3, R12, R11 ;  /* 0x0000000c030b7224 */ /* 0x000fe400078e020b */
[----:B------:R-:W-:Y:S02]  /*43a0*/  IMAD R10, R6, R9, R10 ;  /* 0x00000009060a7224 */ /* 0x000fe400078e020a */
[----:B------:R-:W-:Y:S02]  /*43b0*/  IMAD R11, R2, R3, R11 ;  /* 0x00000003020b7224 */ /* 0x000fe400078e020b */
[----:B------:R-:W-:Y:S02]  /*43c0*/  IMAD R10, R8, R6, R10 ;  /* 0x00000006080a7224 */ /* 0x000fe400078e020a */
.L_x_78:
[----:B------:R-:W-:Y:S05]  /*43d0*/  BRA.U UP1, `(.L_x_79) ;  /* 0x0000000101107547 */ /* 0x000fea000b800000 */
[----:B------:R-:W-:Y:S04]  /*43e0*/  MOV R2, UR6 ;  /* 0x0000000600027c02 */ /* 0x000fe80008000f00 */
[----:B------:R-:W-:Y:S04]  /*43f0*/  SHF.L.U32 R2, R2, 0x1f, RZ ;  /* 0x0000001f02027819 */ /* 0x000fe800000006ff */
[----:B------:R-:W2:Y:S02]  /*4400*/  SYNCS.PHASECHK.TRANS64.TRYWAIT P0, [UR7+0x108], R2 ;  /* 0x00010802ff0075a7 */ /* 0x000ea40008001107 */
[----:B--2---:R-:W-:Y:S05]  /*4410*/  @!P0 BRA `(.L_x_80) ;  /* 0x0000005400c08947 */ /* 0x004fea0003800000 */
.L_x_79:
[----:B------:R-:W-:Y:S02]  /*4420*/  R2UR UR35, R15 ;  /* 0x000000000f2372ca */ /* 0x000fe400000e0000 */
[----:B------:R-:W-:Y:S02]  /*4430*/  R2UR UR34, R14 ;  /* 0x000000000e2272ca */ /* 0x000fe400000e0000 */
[----:B------:R-:W-:Y:S02]  /*4440*/  ISETP.NE.U32.AND P2, PT, RZ, UR4, PT ;  /* 0x00000004ff007c0c */ /* 0x000fe4000bf45070 */
[----:B------:R-:W-:Y:S02]  /*4450*/  SHF.L.U32 R14, R29, 0x1f, RZ ;  /* 0x0000001f1d0e7819 */ /* 0x000fe400000006ff */
[----:B------:R-:W-:Y:S05]  /*4460*/  ISETP.NE.AND.EX P2, PT, RZ, UR5, PT, P2 ;  /* 0x00000005ff007c0c */ /* 0x000fea000bf45320 */
[----:B------:R-:W-:Y:S02]  /*4470*/  USHF.L.U32 UR35, UR35, 0x7, URZ ;  /* 0x0000000723237899 */ /* 0x000fe400080006ff */
[----:B------:R-:W-:Y:S01]  /*4480*/  USHF.L.U32 UR34, UR34, 0x7, URZ ;  /* 0x0000000722227899 */ /* 0x000fe200080006ff */
[----:B------:R-:W-:Y:S11]  /*4490*/  BRA.U !UP3, `(.L_x_81) ;  /* 0x000000010b347547 */ /* 0x000ff6000b800000 */
[----:B------:R-:W-:Y:S01]  /*44a0*/  UPLOP3.LUT UP0, UPT, UPT, UPT, UP2, 0x80, 0x8 ;  /* 0x000000000008789c */ /* 0x000fe20003f0f020 */
[----:B--2---:R-:W-:Y:S02]  /*44b0*/  HFMA2 R0, -RZ, RZ, 0, 5.9604644775390625e-08 ;  /* 0x00000001ff007431 */ /* 0x004fe400000001ff */
[----:B------:R-:W-:Y:S03]  /*44c0*/  IMAD.MOV.U32 R88, RZ, RZ, 0x1 ;  /* 0x00000001ff587424 */ /* 0x000fe600078e00ff */
[----:B------:R-:W-:Y:S05]  /*44d0*/  PLOP3.LUT P0, PT, PT, PT, UP0, 0x80, 0x8 ;  /* 0x000000000008781c */ /* 0x000fea0003f0f008 */
[----:B------:R-:W2:Y:S01]  /*44e0*/  @UP0 LDCU.64 UR10, c[0x0][0x888] ;  /* 0x00011100ff0a07ac */ /* 0x000ea20008000a00 */
[----:B------:R-:W-:Y:S07]  /*44f0*/  @UP0 UIMAD UR8, UR36, UR4, URZ ;  /* 0x00000004240802a4 */ /* 0x000fee000f8e02ff */
[----:B------:R-:W-:Y:S01]  /*4500*/  @!P0 PRMT R88, R0, 0x7610, R88 ;  /* 0x0000761000588816 */ /* 0x000fe20000000058 */
[----:B--2---:R-:W-:Y:S03]  /*4510*/  @UP0 UIMAD.WIDE UR10, UR8, 0x4, UR10 ;  /* 0x00000004080a08a5 */ /* 0x004fe6000f8e020a */
[----:B------:R-:W2:Y:S03]  /*4520*/  @!UP0 LDCU UR8, c[0x0][0x880] ;  /* 0x00011000ff0887ac */ /* 0x000ea60008000800 */
[----:B------:R-:W-:Y:S01]  /*4530*/  IMAD.U32 R8, RZ, RZ, UR10 ;  /* 0x0000000aff087e24 */ /* 0x000fe2000f8e00ff */
[----:B------:R-:W-:Y:S05]  /*4540*/  MOV R9, UR11 ;  /* 0x0000000b00097c02 */ /* 0x000fea0008000f00 */
[----:B-----5:R3:W5:Y:S02]  /*4550*/  @P0 LDG.E R49, desc[UR46][R8.64] ;  /* 0x0000002e08310981 */ /* 0x020764000c1e1900 */
[----:B--23--:R-:W-:Y:S07]  /*4560*/  @!P0 IMAD.U32 R49, RZ, RZ, UR8 ;  /* 0x00000008ff318e24 */ /* 0x00cfee000f8e00ff */
.L_x_81:
[----:B-----5:R-:W-:Y:S01]  /*4570*/  @!P2 FSETP.EQ.AND P0, PT, R49, RZ, PT ;  /* 0x000000ff3100a20b */ /* 0x020fe20003f02000 */
[----:B------:R-:W-:Y:S01]  /*4580*/  @!UPT UIADD3 URZ, UPT, UPT, URZ, URZ, URZ ;  /* 0x000000fffffff290 */ /* 0x000fe2000fffe0ff */
[----:B------:R-:W-:Y:S11]  /*4590*/  @!P2 BRA `(.L_x_82) ;  /* 0x000000000014a947 */ /* 0x000ff60003800000 */
[----:B------:R-:W-:Y:S02]  /*45a0*/  LOP3.LUT P2, RZ, R88, 0xff, RZ, 0xc0, !PT ;  /* 0x000000ff58ff7812 */ /* 0x000fe4000784c0ff */
[----:B------:R-:W-:Y:S04]  /*45b0*/  PLOP3.LUT P0, PT, PT, PT, UP0, 0x80, 0x8 ;  /* 0x000000000008781c */ /* 0x000fe80003f0f008 */
[----:B------:R-:W-:Y:S07]  /*45c0*/  PLOP3.LUT P0, PT, P0, PT, PT, 0x8, 0x80 ;  /* 0x000000000080781c */ /* 0x000fee000070e170 */
[----:B------:R-:W-:Y:S11]  /*45d0*/  @P2 FSETP.EQ.AND P0, PT, R49, RZ, PT ;  /* 0x000000ff3100220b */ /* 0x000ff60003f02000 */
[----:B------:R-:W-:Y:S02]  /*45e0*/  @!UPT UIADD3 URZ, UPT, UPT, URZ, URZ, URZ ;  /* 0x000000fffffff290 */ /* 0x000fe4000fffe0ff */
.L_x_82:
[----:B------:R-:W3:Y:S01]  /*45f0*/  SYNCS.PHASECHK.TRANS64.TRYWAIT P2, [UR7+0xe0], R14 ;  /* 0x0000e00eff0075a7 */ /* 0x000ee20008041107 */
[----:B------:R-:W-:Y:S04]  /*4600*/  ELECT P4, URZ, PT ;  /* 0x0000000000ff782f */ /* 0x000fe80003880000 */
[----:B------:R-:W-:Y:S11]  /*4610*/  PLOP3.LUT P4, PT, P0, P4, PT, 0xf2, 0x2f ;  /* 0x00000000002f781c */ /* 0x000ff60000789e72 */
[----:B------:R-:W-:Y:S02]  /*4620*/  @!UPT UIADD3 URZ, UPT, UPT, URZ, URZ, URZ ;  /* 0x000000fffffff290 */ /* 0x000fe4000fffe0ff */
[----:B-1----:R-:W-:Y:S05]  /*4630*/  @!P4 IADD3 R8, P0, PT, R30, 0x580, RZ ;  /* 0x000005801e08c810 */ /* 0x002fea0007f1e0ff */
[----:B--2---:R-:W-:Y:S01]  /*4640*/  @!P4 IMAD.X R2, RZ, RZ, R31, P0 ;  /* 0x000000ffff02c224 */ /* 0x004fe200000e061f */
[----:B---3--:R-:W-:Y:S07]  /*4650*/  @!P2 BRA `(.L_x_83) ;  /* 0x000000540048a947 */ /* 0x008fee0003800000 */
.L_x_186:
[----:B------:R-:W-:Y:S01]  /*4660*/  @!P4 R2UR UR8, R2 ;  /* 0x000000000208c2ca */ /* 0x000fe200000e0000 */
[----:B------:R-:W-:Y:S01]  /*4670*/  VOTEU.ALL UP1, P4 ;  /* 0x0000000000ff7886 */ /* 0x000fe20002020000 */
[----:B------:R-:W-:Y:S01]  /*4680*/  @!P4 R2UR UR9, R8 ;  /* 0x000000000809c2ca */ /* 0x000fe200000e0000 */
[----:B-1----:R-:W-:Y:S01]  /*4690*/  @!P4 IMAD.MOV.U32 R0, RZ, RZ, 0x2000 ;  /* 0x00002000ff00c424 */ /* 0x002fe200078e00ff */
[----:B------:R-:W-:Y:S01]  /*46a0*/  UMOV UR10, 0x0 ;  /* 0x00000000000a7882 */ /* 0x000fe20000000000 */
[----:B------:R-:W-:Y:S01]  /*46b0*/  UMOV UR11, 0x10000000 ;  /* 0x10000000000b7882 */ /* 0x000fe20000000000 */
[----:B------:R-:W-:Y:S01]  /*46c0*/  @!UP1 UIADD3 UR32, UPT, UPT, UR7, 0x200, URZ ;  /* 0x0000020007209890 */ /* 0x000fe2000fffe0ff */
[----:B------:R-:W-:Y:S06]  /*46d0*/  VOTEU.ALL UP1, P4 ;  /* 0x0000000000ff7886 */ /* 0x000fec0002020000 */
[----:B------:R-:W-:Y:S01]  /*46e0*/  IMAD.U32 R9, RZ, RZ, UR8 ;  /* 0x00000008ff097e24 */ /* 0x000fe2000f8e00ff */
[----:B------:R-:W-:Y:S01]  /*46f0*/  UPRMT UR8, UR37, 0x654, UR33 ;  /* 0x0000065425087896 */ /* 0x000fe20008000021 */
[----:B------:R-:W-:Y:S03]  /*4700*/  IMAD.U32 R8, RZ, RZ, UR9 ;  /* 0x00000009ff087e24 */ /* 0x000fe6000f8e00ff */
[----:B------:R-:W-:Y:S02]  /*4710*/  @!P4 R2UR UR15, R9 ;  /* 0x00000000090fc2ca */ /* 0x000fe400000e0000 */
[----:B------:R-:W-:Y:S02]  /*4720*/  @!P4 R2UR UR14, R8 ;  /* 0x00000000080ec2ca */ /* 0x000fe400000e0000 */
[----:B------:R-:W-:Y:S05]  /*4730*/  @!P4 IADD3 R8, P0, PT, R30, 0x580, RZ ;  /* 0x000005801e08c810 */ /* 0x000fea0007f1e0ff */
[----:B------:R-:W-:Y:S06]  /*4740*/  @!P4 IMAD.X R2, RZ, RZ, R31, P0 ;  /* 0x000000ffff02c224 */ /* 0x000fec00000e061f */
[----:B------:R1:W-:Y:S01]  /*4750*/  @!UP1 UTMALDG.3D [UR32], [UR14], desc[UR10] ;  /* 0x00000a200e0095b4 */ /* 0x0003e20008011000 */
[----:B------:R1:W-:Y:S01]  /*4760*/  @!P4 SYNCS.ARRIVE.TRANS64.RED.A0TR RZ, [UR7+0xc0], R0 ;  /* 0x0000c000ffffc9a7 */ /* 0x0003e20008300407 */
[----:B------:R-:W-:Y:S01]  /*4770*/  SYNCS.ARRIVE.TRANS64.RED.A1T0 RZ, [UR8], RZ ;  /* 0x000000ffffff79a7 */ /* 0x000fe20008100408 */
[----:B------:R-:W2:Y:S02]  /*4780*/  SYNCS.PHASECHK.TRANS64.TRYWAIT P2, [UR7+0xe8], R14 ;  /* 0x0000e80eff0075a7 */ /* 0x000ea40008041107 */
[----:B-12---:R-:W-:Y:S05]  /*4790*/  @!P2 BRA `(.L_x_84) ;  /* 0x000000540010a947 */ /* 0x006fea0003800000 */
.L_x_188:
[----:B------:R-:W-:Y:S01]  /*47a0*/  @!P4 R2UR UR8, R2 ;  /* 0x000000000208c2ca */ /* 0x000fe200000e0000 */
[----:B------:R-:W-:Y:S01]  /*47b0*/  VOTEU.ALL UP1, P4 ;  /* 0x0000000000ff7886 */ /* 0x000fe20002020000 */
[----:B------:R-:W-:Y:S01]  /*47c0*/  @!P4 R2UR UR9, R8 ;  /* 0x000000000809c2ca */ /* 0x000fe200000e0000 */
[----:B-1----:R-:W-:Y:S01]  /*47d0*/  @!P4 IMAD.MOV.U32 R0, RZ, RZ, 0x2000 ;  /* 0x00002000ff00c424 */ /* 0x002fe200078e00ff */
[----:B------:R-:W-:Y:S01]  /*47e0*/  UMOV UR10, 0x0 ;  /* 0x00000000000a7882 */ /* 0x000fe20000000000 */
[----:B------:R-:W-:Y:S01]  /*47f0*/  UMOV UR11, 0x10000000 ;  /* 0x10000000000b7882 */ /* 0x000fe20000000000 */
[----:B------:R-:W-:Y:S02]  /*4800*/  @!UP1 UIADD3 UR26, UPT, UPT, UR34, 0x20, URZ ;  /* 0x00000020221a9890 */ /* 0x000fe4000fffe0ff */
[----:B------:R-:W-:Y:S01]  /*4810*/  @!UP1 UIADD3 UR24, UPT, UPT, UR7, 0x2200, URZ ;  /* 0x0000220007189890 */ /* 0x000fe2000fffe0ff */
[----:B------:R-:W-:Y:S01]  /*4820*/  VOTEU.ALL UP1, P4 ;  /* 0x0000000000ff7886 */ /* 0x000fe20002020000 */
[----:B------:R-:W-:Y:S01]  /*4830*/  UMOV UR27, UR35 ;  /* 0x00000023001b7c82 */ /* 0x000fe20008000000 */
[----:B------:R-:W-:Y:S02]  /*4840*/  UMOV UR28, UR36 ;  /* 0x00000024001c7c82 */ /* 0x000fe40008000000 */
        /* <DEDUP_REMOVED lines=12> */
.L_x_190:
[----:B------:R-:W2:Y:S01]  /*4910*/  LDC.64 R12, c[0x0][0xb18] ;  /* 0x0002c600ff0c7b82 */ /* 0x000ea20000000a00 */
[----:B------:R-:W-:Y:S01]  /*4920*/  @!P4 R2UR UR8, R2 ;  /* 0x000000000208c2ca */ /* 0x000fe200000e0000 */
[----:B------:R-:W-:Y:S01]  /*4930*/  VOTEU.ALL UP1, P4 ;  /* 0x0000000000ff7886 */ /* 0x000fe20002020000 */
[----:B------:R-:W-:Y:S01]  /*4940*/  @!P4 R2UR UR9, R8 ;  /* 0x000000000809c2ca */ /* 0x000fe200000e0000 */
[----:B-1----:R-:W-:Y:S01]  /*4950*/  @!P4 IMAD.MOV.U32 R0, RZ, RZ, 0x2000 ;  /* 0x00002000ff00c424 */ /* 0x002fe200078e00ff */
[----:B------:R-:W-:Y:S03]  /*4960*/  UMOV UR10, 0x0 ;  /* 0x00000000000a7882 */ /* 0x000fe60000000000 */
[----:B------:R-:W1:Y:S01]  /*4970*/  @!P1 LDC R2, c[0x0][0xb0c] ;  /* 0x0002c300ff029b82 */ /* 0x000e620000000800 */
[----:B------:R-:W-:Y:S01]  /*4980*/  @!UP1 UIADD3 UR18, UPT, UPT, UR34, 0x40, URZ ;  /* 0x0000004022129890 */ /* 0x000fe2000fffe0ff */
[----:B------:R-:W-:Y:S01]  /*4990*/  @P3 SHF.R.U32.HI R26, RZ, 0x10, R21 ;  /* 0x00000010ff1a3819 */ /* 0x000fe20000011615 */
[----:B------:R-:W-:Y:S01]  /*49a0*/  @!UP1 UIADD3 UR16, UPT, UPT, UR7, 0x4200, URZ ;  /* 0x0000420007109890 */ /* 0x000fe2000fffe0ff */
[----:B------:R-:W-:Y:S01]  /*49b0*/  VIADD R28, R28, 0x1 ;  /* 0x000000011c1c7836 */ /* 0x000fe20000000000 */
[----:B------:R-:W-:Y:S01]  /*49c0*/  VOTEU.ALL UP1, P4 ;  /* 0x0000000000ff7886 */ /* 0x000fe20002020000 */
[----:B------:R-:W-:Y:S01]  /*49d0*/  UMOV UR11, 0x10000000 ;  /* 0x10000000000b7882 */ /* 0x000fe20000000000 */
[----:B------:R-:W-:Y:S01]  /*49e0*/  UMOV UR19, UR35 ;  /* 0x0000002300137c82 */ /* 0x000fe20008000000 */
[----:B------:R-:W-:Y:S01]  /*49f0*/  IMAD.U32 R9, RZ, RZ, UR8 ;  /* 0x00000008ff097e24 */ /* 0x000fe2000f8e00ff */
[----:B------:R-:W-:Y:S01]  /*4a00*/  UMOV UR20, UR36 ;  /* 0x0000002400147c82 */ /* 0x000fe20008000000 */
[----:B------:R-:W-:Y:S01]  /*4a10*/  IMAD.U32 R8, RZ, RZ, UR9 ;  /* 0x00000009ff087e24 */ /* 0x000fe2000f8e00ff */
[----:B------:R-:W-:Y:S02]  /*4a20*/  UPRMT UR8, UR37, 0x654, UR17 ;  /* 0x0000065425087896 */ /* 0x000fe40008000011 */
[----:B------:R-:W-:Y:S02]  /*4a30*/  @!P4 R2UR UR15, R9 ;  /* 0x00000000090fc2ca */ /* 0x000fe400000e0000 */
[----:B------:R-:W-:Y:S02]  /*4a40*/  @!P4 R2UR UR14, R8 ;  /* 0x00000000080ec2ca */ /* 0x000fe400000e0000 */
[----:B------:R-:W3:Y:S11]  /*4a50*/  LDC.64 R8, c[0x0][0xb10] ;  /* 0x0002c400ff087b82 */ /* 0x000ef60000000a00 */
[----:B------:R1:W-:Y:S01]  /*4a60*/  @!UP1 UTMALDG.3D [UR16], [UR14], desc[UR10] ;  /* 0x00000a100e0095b4 */ /* 0x0003e20008011000 */
[----:B------:R5:W-:Y:S01]  /*4a70*/  @!P4 SYNCS.ARRIVE.TRANS64.RED.A0TR RZ, [UR7+0xd0], R0 ;  /* 0x0000d000ffffc9a7 */ /* 0x000be20008300407 */
[C---:B---3--:R-:W-:Y:S01]  /*4a80*/  @!P1 IMAD.HI.U32 R8, R11.reuse, R8, RZ ;  /* 0x000000080b089227 */ /* 0x048fe200078e00ff */
[----:B--2---:R-:W-:Y:S02]  /*4a90*/  @!P1 ISETP.NE.AND P0, PT, R12, 0x1, PT ;  /* 0x000000010c00980c */ /* 0x004fe40003f05270 */
[----:B-1----:R-:W-:Y:S01]  /*4aa0*/  @!P1 ISETP.NE.AND P2, PT, R2, 0x1, PT ;  /* 0x000000010200980c */ /* 0x002fe20003f45270 */
[----:B------:R-:W-:Y:S01]  /*4ab0*/  SYNCS.ARRIVE.TRANS64.RED.A1T0 RZ, [UR8], RZ ;  /* 0x000000ffffff79a7 */ /* 0x000fe20008100408 */
[C---:B------:R-:W-:Y:S01]  /*4ac0*/  @!P1 IMAD.HI.U32 R13, R10.reuse, R13, RZ ;  /* 0x0000000d0a0d9227 */ /* 0x040fe200078e00ff */
[----:B------:R-:W-:Y:S04]  /*4ad0*/  @!P1 SHF.R.U32.HI R8, RZ, R9, R8 ;  /* 0x00000009ff089219 */ /* 0x000fe80000011608 */
[----:B------:R-:W-:Y:S01]  /*4ae0*/  @!P1 SEL R8, R11, R8, !P2 ;  /* 0x000000080b089207 */ /* 0x000fe20005000000 */
[----:B------:R-:W1:Y:S01]  /*4af0*/  SYNCS.PHASECHK.TRANS64.TRYWAIT P5, [UR7+0xf8], R14 ;  /* 0x0000f80eff0075a7 */ /* 0x000e6200080a1107 */
[----:B-----5:R-:W2:Y:S02]  /*4b00*/  @!P1 LDC R0, c[0x0][0xb20] ;  /* 0x0002c800ff009b82 */ /* 0x020ea40000000800 */
[----:B--2---:R-:W-:Y:S04]  /*4b10*/  @!P1 SHF.R.U32.HI R0, RZ, R0, R13 ;  /* 0x00000000ff009219 */ /* 0x004fe8000001160d */
[----:B------:R-:W-:Y:S05]  /*4b20*/  @!P1 SEL R9, R10, R0, !P0 ;  /* 0x000000000a099207 */ /* 0x000fea0004000000 */
[----:B------:R-:W-:Y:S02]  /*4b30*/  @!P1 IMAD.IADD R0, R9, 0x1, -R8 ;  /* 0x0000000109009824 */ /* 0x000fe400078e0a08 */
[----:B------:R-:W-:Y:S02]  /*4b40*/  @!P1 IMAD.IADD R8, R8, 0x1, -R9 ;  /* 0x0000000108089824 */ /* 0x000fe400078e0a09 */
[----:B------:R-:W-:Y:S02]  /*4b50*/  @!P1 IMAD R11, R0, R2, R11 ;  /* 0x00000002000b9224 */ /* 0x000fe400078e020b */
[----:B------:R-:W-:Y:S01]  /*4b60*/  @!P1 IMAD R10, R8, R12, R10 ;  /* 0x0000000c080a9224 */ /* 0x000fe200078e020a */
[----:B-1----:R-:W-:Y:S06]  /*4b70*/  @!P5 BRA `(.L_x_86) ;  /* 0x000000500048d947 */ /* 0x002fec0003800000 */
.L_x_192:
[----:B------:R-:W-:Y:S01]  /*4b80*/  @!P4 IADD3 R2, P0, PT, R30, 0x580, RZ ;  /* 0x000005801e02c810 */ /* 0x000fe20007f1e0ff */
[----:B------:R-:W-:Y:S01]  /*4b90*/  VOTEU.ALL UP1, P4 ;  /* 0x0000000000ff7886 */ /* 0x000fe20002020000 */
[----:B------:R-:W-:Y:S01]  /*4ba0*/  UMOV UR18, 0x0 ;  /* 0x0000000000127882 */ /* 0x000fe20000000000 */
[----:B------:R-:W-:Y:S01]  /*4bb0*/  UMOV UR19, 0x10000000 ;  /* 0x1000000000137882 */ /* 0x000fe20000000000 */
[----:B------:R-:W-:Y:S01]  /*4bc0*/  @!P4 R2UR UR9, R2 ;  /* 0x000000000209c2ca */ /* 0x000fe200000e0000 */
[----:B-1----:R-:W-:Y:S01]  /*4bd0*/  @!P4 IMAD.X R0, RZ, RZ, R31, P0 ;  /* 0x000000ffff00c224 */ /* 0x002fe200000e061f */
[----:B------:R-:W-:Y:S01]  /*4be0*/  @!UP1 UIADD3 UR10, UPT, UPT, UR34, 0x60, URZ ;  /* 0x00000060220a9890 */ /* 0x000fe2000fffe0ff */
[----:B------:R-:W-:Y:S01]  /*4bf0*/  ISETP.NE.AND P0, PT, R28, 0x2, PT ;  /* 0x000000021c00780c */ /* 0x000fe20003f05270 */
[----:B------:R-:W-:Y:S01]  /*4c00*/  UMOV UR11, UR35 ;  /* 0x00000023000b7c82 */ /* 0x000fe20008000000 */
[----:B------:R-:W-:Y:S01]  /*4c10*/  UMOV UR12, UR36 ;  /* 0x00000024000c7c82 */ /* 0x000fe20008000000 */
[----:B------:R-:W-:Y:S01]  /*4c20*/  @!P4 R2UR UR8, R0 ;  /* 0x000000000008c2ca */ /* 0x000fe200000e0000 */
[----:B------:R-:W-:Y:S01]  /*4c30*/  IMAD.IADD R14, R10, 0x1, R86 ;  /* 0x000000010a0e7824 */ /* 0x000fe200078e0256 */
[----:B------:R-:W-:Y:S01]  /*4c40*/  @P3 R2UR UR36, R26 ;  /* 0x000000001a2432ca */ /* 0x000fe200000e0000 */
[----:B------:R-:W-:Y:S01]  /*4c50*/  IMAD.IADD R15, R11, 0x1, R87 ;  /* 0x000000010b0f7824 */ /* 0x000fe200078e0257 */
[----:B------:R-:W-:Y:S02]  /*4c60*/  SEL R0, RZ, 0x1, P0 ;  /* 0x00000001ff007807 */ /* 0x000fe40000000000 */
[----:B------:R-:W-:Y:S01]  /*4c70*/  LOP3.LUT R29, R29, 0x1, RZ, 0x3c, !PT ;  /* 0x000000011d1d7812 */ /* 0x000fe200078e3cff */
[----:B------:R-:W-:Y:S01]  /*4c80*/  IMAD.U32 R8, RZ, RZ, UR9 ;  /* 0x00000009ff087e24 */ /* 0x000fe2000f8e00ff */
[----:B------:R-:W-:Y:S01]  /*4c90*/  @!UP1 UIADD3 UR9, UPT, UPT, UR7, 0xd8, URZ ;  /* 0x000000d807099890 */ /* 0x000fe2000fffe0ff */
[----:B------:R-:W-:Y:S02]  /*4ca0*/  LOP3.LUT R27, R27, R0, RZ, 0x3c, !PT ;  /* 0x000000001b1b7212 */ /* 0x000fe400078e3cff */
[----:B------:R-:W-:Y:S02]  /*4cb0*/  SEL R28, R28, RZ, P0 ;  /* 0x000000ff1c1c7207 */ /* 0x000fe40000000000 */
[----:B------:R-:W-:Y:S01]  /*4cc0*/  IMAD.U32 R9, RZ, RZ, UR8 ;  /* 0x00000008ff097e24 */ /* 0x000fe2000f8e00ff */
[----:B------:R-:W-:Y:S01]  /*4cd0*/  @!P4 R2UR UR14, R8 ;  /* 0x00000000080ec2ca */ /* 0x000fe200000e0000 */
[----:B------:R-:W-:Y:S01]  /*4ce0*/  @!UP1 UIADD3 UR8, UPT, UPT, UR7, 0x6200, URZ ;  /* 0x0000620007089890 */ /* 0x000fe2000fffe0ff */
[----:B------:R-:W-:Y:S02]  /*4cf0*/  VOTEU.ALL UP1, P4 ;  /* 0x0000000000ff7886 */ /* 0x000fe40002020000 */
[----:B------:R-:W-:Y:S11]  /*4d00*/  @!P4 R2UR UR15, R9 ;  /* 0x00000000090fc2ca */ /* 0x000ff600000e0000 */
[----:B------:R-:W-:Y:S02]  /*4d10*/  @!UPT UIADD3 URZ, UPT, UPT, URZ, URZ, URZ ;  /* 0x000000fffffff290 */ /* 0x000fe4000fffe0ff */
[----:B------:R2:W-:Y:S01]  /*4d20*/  @!UP1 UTMALDG.3D [UR8], [UR14], desc[UR18] ;  /* 0x000012080e0095b4 */ /* 0x0005e20008011000 */
[----:B------:R2:W-:Y:S01]  /*4d30*/  @!P4 SYNCS.ARRIVE.TRANS64.RED.A0TR RZ, [UR7+0xd8], R25 ;  /* 0x0000d819ffffc9a7 */ /* 0x0005e20008300407 */
[----:B------:R-:W-:Y:S01]  /*4d40*/  UPLOP3.LUT UP1, UPT, UPT, UPT, UPT, 0x80, 0x8 ;  /* 0x000000000008789c */ /* 0x000fe20003f2f070 */
[----:B------:R-:W-:Y:S01]  /*4d50*/  SYNCS.ARRIVE.TRANS64.RED.A1T0 RZ, [UR13], RZ ;  /* 0x000000ffffff79a7 */ /* 0x000fe2000810040d */
[----:B------:R-:W-:Y:S09]  /*4d60*/  @P3 BRA `(.L_x_87) ;  /* 0xfffffff000a03947 */ /* 0x000ff2000383ffff */
[----:B------:R-:W-:-:S04]  /*4d70*/  SHF.L.U32 R2, R29, 0x1f, RZ ;  /* 0x0000001f1d027819 */ /* 0x000fc800000006ff */
[----:B------:R-:W1:Y:S02]  /*4d80*/  SYNCS.PHASECHK.TRANS64.TRYWAIT P0, [UR7+0xe0], R2 ;  /* 0x0000e002ff0075a7 */ /* 0x000e640008001107 */
[----:B-1----:R-:W-:Y:S05]  /*4d90*/  @!P0 BRA `(.L_x_88) ;  /* 0x0000004c00d88947 */ /* 0x002fea0003800000 */
.L_x_194:
[----:B------:R-:W3:Y:S02]  /*4da0*/  SYNCS.PHASECHK.TRANS64.TRYWAIT P0, [UR7+0xe8], R2 ;  /* 0x0000e802ff0075a7 */ /* 0x000ee40008001107 */
[----:B---3--:R-:W-:Y:S05]  /*4db0*/  @!P0 BRA `(.L_x_89) ;  /* 0x0000004c00e88947 */ /* 0x008fea0003800000 */
.L_x_196:
[----:B------:R-:W3:Y:S02]  /*4dc0*/  SYNCS.PHASECHK.TRANS64.TRYWAIT P0, [UR7+0xf0], R2 ;  /* 0x0000f002ff0075a7 */ /* 0x000ee40008001107 */
[----:B---3--:R-:W-:Y:S05]  /*4dd0*/  @!P0 BRA `(.L_x_90) ;  /* 0x0000004c00f88947 */ /* 0x008fea0003800000 */
.L_x_198:
[----:B-1----:R-:W-:-:S07]  /*4de0*/  MOV R0, UR7 ;  /* 0x0000000700007c02 */ /* 0x002fce0008000f00 */
.L_x_91:
[----:B-1----:R-:W-:-:S04]  /*4df0*/  SHF.L.U32 R2, R29, 0x1f, RZ ;  /* 0x0000001f1d027819 */ /* 0x002fc800000006ff */
[----:B------:R1:W3:Y:S03]  /*4e00*/  SYNCS.PHASECHK.TRANS64.TRYWAIT P0, [R0+URZ+0xf8], R2 ;  /* 0x0000f802000075a7 */ /* 0x0002e600080011ff */
[----:B---3--:R-:W-:Y:S05]  /*4e10*/  @!P0 NANOSLEEP.SYNCS 0x989680 ;  /* 0x009896800000895d */ /* 0x008fea0003900000 */
[----:B------:R-:W3:Y:S02]  /*4e20*/  @!P0 SYNCS.PHASECHK.TRANS64 P0, [R0+URZ+0xf8], R2 ;  /* 0x0000f802000085a7 */ /* 0x000ee400080010ff */
[----:B--23--:R-:W-:Y:S05]  /*4e30*/  @P0 EXIT ;  /* 0x000000000000094d */ /* 0x00cfea0003800000 */
[----:B------:R-:W-:Y:S05]  /*4e40*/  BRA `(.L_x_91) ;  /* 0xfffffffc00e87947 */ /* 0x000fea000383ffff */
.L_x_76:
[----:B------:R-:W-:-:S06]  /*4e50*/  UISETP.GE.AND UP1, UPT, UR8, 0x4, UPT ;  /* 0x000000040800788c */ /* 0x000fcc000bf26270 */
[----:B------:R-:W-:-:S13]  /*4e60*/  PLOP3.LUT P0, PT, PT, PT, UP1, 0x80, 0x8 ;  /* 0x000000000008781c */ /* 0x000fda0003f0f018 */
[----:B------:R-:W-:Y:S05]  /*4e70*/  @!P0 EXIT ;  /* 0x000000000000894d */ /* 0x000fea0003800000 */
[----:B------:R-:W-:Y:S01]  /*4e80*/  BAR.SYNC.DEFER_BLOCKING 0x6, 0xa0 ;  /* 0x0182800000007b1d */ /* 0x000fe20000010000 */
[C---:B------:R-:W-:Y:S01]  /*4e90*/  IMAD.SHL.U32 R2, R101.reuse, 0x20, RZ ;  /* 0x0000002065027824 */ /* 0x040fe200078e00ff */
[C---:B------:R-:W-:Y:S01]  /*4ea0*/  SHF.L.U32 R46, R101.reuse, 0x10, RZ ;  /* 0x00000010652e7819 */ /* 0x040fe200000006ff */
[C---:B------:R-:W-:Y:S01]  /*4eb0*/  IMAD.SHL.U32 R100, R101.reuse, 0x4, RZ ;  /* 0x0000000465647824 */ /* 0x040fe200078e00ff */
[C---:B------:R-:W-:Y:S01]  /*4ec0*/  LOP3.LUT R102, R101.reuse, 0x60, RZ, 0xc0, !PT ;  /* 0x0000006065667812 */ /* 0x040fe200078ec0ff */
[----:B------:R-:W-:Y:S01]  /*4ed0*/  HFMA2 R97, -RZ, RZ, 0, 5.9604644775390625e-08 ;  /* 0x00000001ff617431 */ /* 0x000fe200000001ff */
[----:B------:R-:W-:Y:S02]  /*4ee0*/  UMOV UR48, 0x400 ;  /* 0x0000040000307882 */ /* 0x000fe40000000000 */
[----:B------:R-:W1:Y:S01]  /*4ef0*/  LDC R91, c[0x0][0x370] ;  /* 0x0000dc00ff5b7b82 */ /* 0x000e620000000800 */
[----:B------:R-:W-:Y:S01]  /*4f00*/  ULEA UR48, UR37, UR48, 0x18 ;  /* 0x0000003025307291 */ /* 0x000fe2000f8ec0ff */
[----:B------:R-:W-:Y:S01]  /*4f10*/  LOP3.LUT R3, R2, 0xc0, RZ, 0xc0, !PT ;  /* 0x000000c002037812 */ /* 0x000fe200078ec0ff */
[----:B------:R-:W-:Y:S01]  /*4f20*/  HFMA2 R95, -RZ, RZ, 0, 0 ;  /* 0x00000000ff5f7431 */ /* 0x000fe200000001ff */
[----:B------:R-:W-:Y:S01]  /*4f30*/  LOP3.LUT R99, R101, 0x2, RZ, 0xc0, !PT ;  /* 0x0000000265637812 */ /* 0x000fe200078ec0ff */
[----:B------:R-:W-:Y:S01]  /*4f40*/  UIADD3 UR4, UPT, UPT, UR48, 0x200, URZ ;  /* 0x0000020030047890 */ /* 0x000fe2000fffe0ff */
[----:B------:R-:W-:Y:S01]  /*4f50*/  LOP3.LUT R100, R3, 0x18, R100, 0xf8, !PT ;  /* 0x0000001803647812 */ /* 0x000fe200078ef864 */
[----:B------:R-:W-:Y:S01]  /*4f60*/  IMAD.MOV.U32 R45, RZ, RZ, RZ ;  /* 0x000000ffff2d7224 */ /* 0x000fe200078e00ff */
[----:B------:R-:W2:Y:S01]  /*4f70*/  LDC R42, c[0x0][0xb0c] ;  /* 0x0002c300ff2a7b82 */ /* 0x000ea20000000800 */
[----:B------:R-:W-:Y:S01]  /*4f80*/  LOP3.LUT R46, R46, 0x600000, RZ, 0xc0, !PT ;  /* 0x006000002e2e7812 */ /* 0x000fe200078ec0ff */
[----:B------:R-:W-:Y:S01]  /*4f90*/  IMAD.MOV.U32 R105, RZ, RZ, RZ ;  /* 0x000000ffff697224 */ /* 0x000fe200078e00ff */
[----:B------:R-:W-:Y:S01]  /*4fa0*/  LOP3.LUT R100, R100, 0xf20, R2, 0xf8, !PT ;  /* 0x00000f2064647812 */ /* 0x000fe200078ef802 */
[----:B------:R-:W-:Y:S01]  /*4fb0*/  IMAD.U32 R93, RZ, RZ, UR4 ;  /* 0x00000004ff5d7e24 */ /* 0x000fe2000f8e00ff */
[----:B------:R-:W-:Y:S01]  /*4fc0*/  LOP3.LUT R101, R101, 0x4, RZ, 0xc0, !PT ;  /* 0x0000000465657812 */ /* 0x000fe200078ec0ff */
[----:B------:R-:W4:Y:S01]  /*4fd0*/  LDCU.64 UR52, c[0x0][0x348] ;  /* 0x00006900ff3477ac */ /* 0x000f220008000a00 */
[----:B------:R-:W-:Y:S01]  /*4fe0*/  MOV R96, RZ ;  /* 0x000000ff00607202 */ /* 0x000fe20000000f00 */
[----:B------:R-:W1:Y:S01]  /*4ff0*/  LDC R89, c[0x0][0xb20] ;  /* 0x0002c800ff597b82 */ /* 0x000e620000000800 */
[----:B------:R-:W3:Y:S01]  /*5000*/  LDS R0, [UR48+0x1c0] ;  /* 0x0001c030ff007984 */ /* 0x000ee20008000800 */
[----:B------:R-:W-:Y:S01]  /*5010*/  IMAD R100, R100, 0x2, R93 ;  /* 0x0000000264647824 */ /* 0x000fe200078e025d */
[----:B------:R-:W1:Y:S03]  /*5020*/  LDCU.64 UR38, c[0x0][0x888] ;  /* 0x00011100ff2677ac */ /* 0x000e660008000a00 */
[--C-:B------:R-:W-:Y:S01]  /*5030*/  IMAD R99, R99, -0x10, R100.reuse ;  /* 0xfffffff063637824 */ /* 0x100fe200078e0264 */
[----:B------:R-:W1:Y:S01]  /*5040*/  LDCU.64 UR44, c[0x0][0x890] ;  /* 0x00011200ff2c77ac */ /* 0x000e620008000a00 */
[----:B------:R-:W1:Y:S01]  /*5050*/  LDC R41, c[0x0][0xb30] ;  /* 0x0002cc00ff297b82 */ /* 0x000e620000000800 */
[----:B------:R-:W-:Y:S01]  /*5060*/  IMAD R98, R101, -0x10, R100 ;  /* 0xfffffff065627824 */ /* 0x000fe200078e0264 */
[----:B------:R-:W-:Y:S01]  /*5070*/  UMOV UR49, URZ ;  /* 0x000000ff00317c82 */ /* 0x000fe20008000000 */
[----:B------:R-:W-:-:S05]  /*5080*/  UMOV UR51, URZ ;  /* 0x000000ff00337c82 */ /* 0x000fca0008000000 */
[----:B------:R-:W1:Y:S08]  /*5090*/  LDC.64 R84, c[0x0][0xb10] ;  /* 0x0002c400ff547b82 */ /* 0x000e700000000a00 */
[----:B------:R-:W1:Y:S08]  /*50a0*/  LDC.64 R38, c[0x0][0xb18] ;  /* 0x0002c600ff267b82 */ /* 0x000e700000000a00 */
[----:B------:R-:W1:Y:S08]  /*50b0*/  LDC.64 R36, c[0x0][0xb28] ;  /* 0x0002ca00ff247b82 */ /* 0x000e700000000a00 */
[----:B------:R-:W1:Y:S01]  /*50c0*/  LDC.64 R82, c[0x0][0x8b0] ;  /* 0x00022c00ff527b82 */ /* 0x000e620000000a00 */
[----:B---3--:R-:W-:-:S07]  /*50d0*/  IMAD.IADD R46, R0, 0x1, R46 ;  /* 0x00000001002e7824 */ /* 0x008fce00078e022e */
[----:B------:R-:W3:Y:S08]  /*50e0*/  LDC.64 R80, c[0x0][0x8a8] ;  /* 0x00022a00ff507b82 */ /* 0x000ef00000000a00 */
[----:B--2-4-:R-:W1:Y:S02]  /*50f0*/  LDC R90, c[0x0][0x374] ;  /* 0x0000dd00ff5a7b82 */ /* 0x014e640000000800 */
.L_x_135:
[----:B------:R-:W-:Y:S02]  /*5100*/  LEA R0, R105, UR48, 0x3 ;  /* 0x0000003069007c11 */ /* 0x000fe4000f8e18ff */
[----:B------:R-:W-:Y:S02]  /*5110*/  SHF.L.U32 R2, R95, 0x1f, RZ ;  /* 0x0000001f5f027819 */ /* 0x000fe400000006ff */
[----:B-1----:R-:W-:Y:S02]  /*5120*/  LEA R16, R105, UR48, 0x4 ;  /* 0x0000003069107c11 */ /* 0x002fe4000f8e20ff */
[----:B------:R-:W2:Y:S02]  /*5130*/  SYNCS.PHASECHK.TRANS64.TRYWAIT P0, [R0+URZ+0x110], R2 ;  /* 0x00011002000075a7 */ /* 0x000ea400080011ff */
[----:B--23--:R-:W-:Y:S05]  /*5140*/  @!P0 BRA `(.L_x_92) ;  /* 0x0000004c00348947 */ /* 0x00cfea0003800000 */
.L_x_199:
[----:B------:R-:W4:Y:S01]  /*5150*/  LDC.64 R10, c[0x0][0xb10] ;  /* 0x0002c400ff0a7b82 */ /* 0x000f220000000a00 */
[----:B------:R-:W3:Y:S01]  /*5160*/  LDS.128 R16, [R16+0x1a0] ;  /* 0x0001a00010107984 */ /* 0x000ee20000000c00 */
[----:B-1----:R-:W-:Y:S01]  /*5170*/  ISETP.NE.AND P1, PT, R41, 0x1, PT ;  /* 0x000000012900780c */ /* 0x002fe20003f25270 */
[----:B--2---:R-:W-:Y:S01]  /*5180*/  VIADD R0, R0, 0x120 ;  /* 0x0000012000007836 */ /* 0x004fe20000000000 */
[----:B------:R-:W-:Y:S04]  /*5190*/  ISETP.GE.AND P0, PT, R40, 0x1, PT ;  /* 0x000000012800780c */ /* 0x000fe80003f06270 */
[----:B------:R-:W1:Y:S01]  /*51a0*/  LDC.64 R8, c[0x0][0xb18] ;  /* 0x0002c600ff087b82 */ /* 0x000e620000000a00 */
[----:B------:R-:W-:Y:S01]  /*51b0*/  PRMT R0, RZ, 0x654, R0 ;  /* 0x00000654ff007816 */ /* 0x000fe20000000000 */
[----:B------:R-:W-:Y:S01]  /*51c0*/  @!PT LDS RZ, [RZ] ;  /* 0x00000000fffff984 */ /* 0x000fe20000000800 */
[----:B------:R-:W-:Y:S01]  /*51d0*/  @!PT LDS RZ, [RZ] ;  /* 0x00000000fffff984 */ /* 0x000fe20000000800 */
[----:B------:R-:W-:Y:S01]  /*51e0*/  @!PT LDS RZ, [RZ] ;  /* 0x00000000fffff984 */ /* 0x000fe20000000800 */
[----:B------:R-:W-:Y:S01]  /*51f0*/  @!PT LDS RZ, [RZ] ;  /* 0x00000000fffff984 */ /* 0x000fe20000000800 */
[----:B------:R2:W-:Y:S06]  /*5200*/  MEMBAR.ALL.CTA ;  /* 0x0000000000007992 */ /* 0x0005ec0000008000 */
[----:B--2---:R-:W2:Y:S01]  /*5210*/  FENCE.VIEW.ASYNC.S ;  /* 0x00000000000073c6 */ /* 0x004ea20000000000 */
[----:B------:R-:W1:Y:S08]  /*5220*/  @!P1 LDC R12, c[0x0][0xb20] ;  /* 0x0002c800ff0c9b82 */ /* 0x000e700000000800 */
[----:B------:R-:W1:Y:S01]  /*5230*/  @!P1 LDC R7, c[0x0][0xb0c] ;  /* 0x0002c300ff079b82 */ /* 0x000e620000000800 */
[----:B--2---:R2:W-:Y:S01]  /*5240*/  SYNCS.ARRIVE.TRANS64.RED.A1T0 RZ, [R0+URZ], RZ ;  /* 0x000000ff00ff79a7 */ /* 0x0045e200081004ff */
[----:B---3--:R-:W-:Y:S04]  /*5250*/  LOP3.LUT P4, RZ, R18, 0x1, RZ, 0xc0, !PT ;  /* 0x0000000112ff7812 */ /* 0x008fe8000788c0ff */
[----:B------:R-:W-:Y:S09]  /*5260*/  P2R R103, PR, RZ, 0x10 ;  /* 0x00000010ff677803 */ /* 0x000ff20000000000 */
[----:B------:R-:W-:Y:S02]  /*5270*/  @P4 MOV R44, R16 ;  /* 0x00000010002c4202 */ /* 0x000fe40000000f00 */
[----:B------:R-:W-:Y:S01]  /*5280*/  @P4 LOP3.LUT R43, R17, 0xffff, RZ, 0xc0, !PT ;  /* 0x0000ffff112b4812 */ /* 0x000fe200078ec0ff */
[----:B--2-4-:R-:W-:Y:S06]  /*5290*/  @!P0 BRA `(.L_x_93) ;  /* 0x0000000000a48947 */ /* 0x014fec0003800000 */
[----:B------:R-:W-:Y:S01]  /*52a0*/  IMAD.HI.U32 R0, R90, R39, RZ ;  /* 0x000000275a007227 */ /* 0x000fe200078e00ff */
[----:B------:R-:W-:Y:S02]  /*52b0*/  ISETP.NE.AND P0, PT, R38, 0x1, PT ;  /* 0x000000012600780c */ /* 0x000fe40003f05270 */
[----:B------:R-:W-:Y:S01]  /*52c0*/  ISETP.NE.AND P2, PT, R40, 0x1, PT ;  /* 0x000000012800780c */ /* 0x000fe20003f45270 */
[----:B------:R-:W-:Y:S01]  /*52d0*/  IMAD.HI.U32 R4, R91, R84, RZ ;  /* 0x000000545b047227 */ /* 0x000fe200078e00ff */
[----:B------:R-:W-:Y:S02]  /*52e0*/  SHF.R.U32.HI R0, RZ, R89, R0 ;  /* 0x00000059ff007219 */ /* 0x000fe40000011600 */
[----:B------:R-:W-:Y:S01]  /*52f0*/  ISETP.NE.AND P3, PT, R42, 0x1, PT ;  /* 0x000000012a00780c */ /* 0x000fe20003f65270 */
[----:B------:R-:W-:Y:S01]  /*5300*/  IMAD.HI.U32 R6, R43, R39, RZ ;  /* 0x000000272b067227 */ /* 0x000fe200078e00ff */
[-C--:B------:R-:W-:Y:S02]  /*5310*/  SHF.R.U32.HI R4, RZ, R85.reuse, R4 ;  /* 0x00000055ff047219 */ /* 0x080fe40000011604 */
[----:B------:R-:W-:Y:S01]  /*5320*/  SEL R0, R90, R0, !P0 ;  /* 0x000000005a007207 */ /* 0x000fe20004000000 */
[----:B------:R-:W-:Y:S01]  /*5330*/  IMAD.HI.U32 R5, R44, R84, RZ ;  /* 0x000000542c057227 */ /* 0x000fe200078e00ff */
[----:B------:R-:W-:Y:S03]  /*5340*/  SEL R4, R91, R4, !P3 ;  /* 0x000000045b047207 */ /* 0x000fe60005800000 */
[-C--:B------:R-:W-:Y:S01]  /*5350*/  IMAD.HI.U32 R3, R0, R36.reuse, RZ ;  /* 0x0000002400037227 */ /* 0x080fe200078e00ff */
[----:B------:R-:W-:Y:S03]  /*5360*/  SHF.R.U32.HI R5, RZ, R85, R5 ;  /* 0x00000055ff057219 */ /* 0x000fe60000011605 */
[----:B------:R-:W-:Y:S01]  /*5370*/  IMAD.HI.U32 R2, R4, R36, RZ ;  /* 0x0000002404027227 */ /* 0x000fe200078e00ff */
[----:B------:R-:W-:Y:S02]  /*5380*/  @P2 SHF.R.U32.HI R0, RZ, R37, R3 ;  /* 0x00000025ff002219 */ /* 0x000fe40000011603 */
[----:B------:R-:W-:Y:S02]  /*5390*/  SHF.R.U32.HI R3, RZ, R89, R6 ;  /* 0x00000059ff037219 */ /* 0x000fe40000011606 */
[----:B------:R-:W-:Y:S01]  /*53a0*/  @P2 SHF.R.U32.HI R4, RZ, R37, R2 ;  /* 0x00000025ff042219 */ /* 0x000fe20000011602 */
[----:B------:R-:W-:Y:S01]  /*53b0*/  IMAD R0, R40, R0, RZ ;  /* 0x0000000028007224 */ /* 0x000fe200078e02ff */
[----:B------:R-:W-:Y:S02]  /*53c0*/  SEL R3, R43, R3, !P0 ;  /* 0x000000032b037207 */ /* 0x000fe40004000000 */
[----:B------:R-:W-:Y:S01]  /*53d0*/  SEL R2, R44, R5, !P3 ;  /* 0x000000052c027207 */ /* 0x000fe20005800000 */
[----:B------:R-:W-:Y:S01]  /*53e0*/  IMAD R5, R40, R4, RZ ;  /* 0x0000000428057224 */ /* 0x000fe200078e02ff */
[C---:B------:R-:W-:Y:S01]  /*53f0*/  ISETP.GE.AND P0, PT, R3.reuse, R0, PT ;  /* 0x000000000300720c */ /* 0x040fe20003f06270 */
[C---:B------:R-:W-:Y:S03]  /*5400*/  IMAD.HI.U32 R0, R3.reuse, R36, RZ ;  /* 0x0000002403007227 */ /* 0x040fe600078e00ff */
[C---:B------:R-:W-:Y:S02]  /*5410*/  ISETP.GE.OR P0, PT, R2.reuse, R5, P0 ;  /* 0x000000050200720c */ /* 0x040fe40000706670 */
[----:B------:R-:W-:Y:S04]  /*5420*/  SHF.R.U32.HI R0, RZ, R37, R0 ;  /* 0x00000025ff007219 */ /* 0x000fe80000011600 */
[C---:B------:R-:W-:Y:S05]  /*5430*/  SEL R6, R3.reuse, R0, !P2 ;  /* 0x0000000003067207 */ /* 0x040fea0005000000 */
        /* <DEDUP_REMOVED lines=14> */
[----:B------:R-:W-:Y:S07]  /*5520*/  IMAD R43, R3, R38, R43 ;  /* 0x00000026032b7224 */ /* 0x000fee00078e022b */
.L_x_93:
[----:B-1----:R-:W-:Y:S01]  /*5530*/  @!P1 ISETP.NE.AND P0, PT, R8, 0x1, PT ;  /* 0x000000010800980c */ /* 0x002fe20003f05270 */
[----:B------:R-:W-:Y:S01]  /*5540*/  @!P1 IMAD.HI.U32 R2, R43, R9, RZ ;  /* 0x000000092b029227 */ /* 0x000fe200078e00ff */
[----:B------:R-:W-:Y:S01]  /*5550*/  R2UR UR42, R15 ;  /* 0x000000000f2a72ca */ /* 0x000fe200000e0000 */
[----:B------:R-:W-:Y:S01]  /*5560*/  BSSY.RECONVERGENT B6, `(.L_x_94) ;  /* 0x0000031000067945 */ /* 0x000fe20003800200 */
[----:B------:R-:W-:Y:S01]  /*5570*/  R2UR UR41, R14 ;  /* 0x000000000e2972ca */ /* 0x000fe200000e0000 */
[C---:B------:R-:W-:Y:S01]  /*5580*/  @!P1 IMAD.HI.U32 R0, R44.reuse, R10, RZ ;  /* 0x0000000a2c009227 */ /* 0x040fe200078e00ff */
[----:B------:R-:W-:Y:S02]  /*5590*/  @!P1 SHF.R.U32.HI R2, RZ, R12, R2 ;  /* 0x0000000cff029219 */ /* 0x000fe40000011602 */
[----:B------:R-:W-:Y:S01]  /*55a0*/  @!P1 ISETP.NE.AND P2, PT, R7, 0x1, PT ;  /* 0x000000010700980c */ /* 0x000fe20003f45270 */
[----:B------:R-:W-:Y:S01]  /*55b0*/  VIADD R105, R105, 0x1 ;  /* 0x0000000169697836 */ /* 0x000fe20000000000 */
[----:B------:R-:W-:Y:S02]  /*55c0*/  @!P1 SEL R2, R43, R2, !P0 ;  /* 0x000000022b029207 */ /* 0x000fe40004000000 */
[----:B------:R-:W-:Y:S02]  /*55d0*/  @!P1 SHF.R.U32.HI R0, RZ, R11, R0 ;  /* 0x0000000bff009219 */ /* 0x000fe40000011600 */
[----:B------:R-:W-:Y:S01]  /*55e0*/  LOP3.LUT P0, RZ, R93, 0x1b0, RZ, 0xc0, !PT ;  /* 0x000001b05dff7812 */ /* 0x000fe2000780c0ff */
[----:B------:R-:W-:Y:S01]  /*55f0*/  USHF.L.U32 UR42, UR42, 0x7, URZ ;  /* 0x000000072a2a7899 */ /* 0x000fe200080006ff */
[----:B------:R-:W-:Y:S01]  /*5600*/  @!P1 SEL R3, R44, R0, !P2 ;  /* 0x000000002c039207 */ /* 0x000fe20005000000 */
[----:B------:R-:W-:Y:S01]  /*5610*/  USHF.L.U32 UR41, UR41, 0x7, URZ ;  /* 0x0000000729297899 */ /* 0x000fe200080006ff */
[----:B------:R-:W-:Y:S03]  /*5620*/  @P4 SHF.R.U32.HI R94, RZ, 0x10, R17 ;  /* 0x00000010ff5e4819 */ /* 0x000fe60000011611 */
[----:B------:R-:W-:Y:S02]  /*5630*/  @!P1 IMAD.IADD R0, R2, 0x1, -R3 ;  /* 0x0000000102009824 */ /* 0x000fe400078e0a03 */
[----:B------:R-:W-:Y:S02]  /*5640*/  @!P1 IMAD.IADD R2, R3, 0x1, -R2 ;  /* 0x0000000103029824 */ /* 0x000fe400078e0a02 */
[----:B------:R-:W-:Y:S02]  /*5650*/  @!P1 IMAD R44, R0, R7, R44 ;  /* 0x00000007002c9224 */ /* 0x000fe400078e022c */
[----:B------:R-:W-:Y:S01]  /*5660*/  @!P1 IMAD R43, R2, R8, R43 ;  /* 0x00000008022b9224 */ /* 0x000fe200078e022b */
[----:B------:R-:W-:Y:S06]  /*5670*/  @!P0 BRA `(.L_x_95) ;  /* 0x00000000007c8947 */ /* 0x000fec0003800000 */
[----:B------:R-:W1:Y:S01]  /*5680*/  LDCU.64 UR8, c[0x4][0x80] ;  /* 0x01001000ff0877ac */ /* 0x000e620008000a00 */
[----:B------:R-:W-:Y:S01]  /*5690*/  MOV R2, 0x0 ;  /* 0x0000000000027802 */ /* 0x000fe20000000f00 */
[----:B------:R-:W-:Y:S02]  /*56a0*/  HFMA2 R12, -RZ, RZ, 0, 5.9604644775390625e-08 ;  /* 0x00000001ff0c7431 */ /* 0x000fe400000001ff */
[----:B------:R-:W-:Y:S01]  /*56b0*/  IMAD.MOV.U32 R8, RZ, RZ, 0x70 ;  /* 0x00000070ff087424 */ /* 0x000fe200078e00ff */
[----:B------:R2:W3:Y:S01]  /*56c0*/  LDC.64 R14, c[0x4][R2] ;  /* 0x01000000020e7b82 */ /* 0x0004e20000000a00 */
[----:B------:R-:W4:Y:S01]  /*56d0*/  LDCU.64 UR6, c[0x4][0x88] ;  /* 0x01001100ff0677ac */ /* 0x000f220008000a00 */
[----:B------:R-:W-:Y:S01]  /*56e0*/  IMAD.MOV.U32 R13, RZ, RZ, RZ ;  /* 0x000000ffff0d7224 */ /* 0x000fe200078e00ff */
[----:B------:R-:W2:Y:S01]  /*56f0*/  LDCU.64 UR4, c[0x4][0x8] ;  /* 0x01000100ff0477ac */ /* 0x000ea20008000a00 */
[----:B-1----:R-:W-:Y:S01]  /*5700*/  MOV R5, UR9 ;  /* 0x0000000900057c02 */ /* 0x002fe20008000f00 */
[----:B------:R-:W-:Y:S01]  /*5710*/  IMAD.U32 R4, RZ, RZ, UR8 ;  /* 0x00000008ff047e24 */ /* 0x000fe2000f8e00ff */
[----:B----4-:R-:W-:Y:S01]  /*5720*/  MOV R7, UR7 ;  /* 0x0000000700077c02 */ /* 0x010fe20008000f00 */
[----:B------:R-:W-:Y:S01]  /*5730*/  IMAD.U32 R6, RZ, RZ, UR6 ;  /* 0x00000006ff067e24 */ /* 0x000fe2000f8e00ff */
[----:B--2---:R-:W-:Y:S01]  /*5740*/  MOV R11, UR5 ;  /* 0x00000005000b7c02 */ /* 0x004fe20008000f00 */
[----:B------:R-:W-:Y:S02]  /*5750*/  IMAD.U32 R10, RZ, RZ, UR4 ;  /* 0x00000004ff0a7e24 */ /* 0x000fe4000f8e00ff */
[----:B------:R-:W-:Y:S07]  /*5760*/  LEPC R20, `(.L_x_96) ;  /* 0x000000001014794e */ /* 0x000fee0000000000 */
[----:B---3-5:R-:W-:Y:S05]  /*5770*/  CALL.ABS.NOINC R14 ;  /* 0x000000000e007343 */ /* 0x028fea0003c00000 */
.L_x_96:
[----:B------:R-:W1:Y:S01]  /*5780*/  LDCU.64 UR8, c[0x4][0x80] ;  /* 0x01001000ff0877ac */ /* 0x000e620008000a00 */
[----:B------:R-:W2:Y:S01]  /*5790*/  LDC.64 R2, c[0x4][R2] ;  /* 0x0100000002027b82 */ /* 0x000ea20000000a00 */
[----:B------:R-:W-:Y:S02]  /*57a0*/  HFMA2 R12, -RZ, RZ, 0, 5.9604644775390625e-08 ;  /* 0x00000001ff0c7431 */ /* 0x000fe400000001ff */
[----:B------:R-:W-:Y:S02]  /*57b0*/  IMAD.MOV.U32 R8, RZ, RZ, 0x70 ;  /* 0x00000070ff087424 */ /* 0x000fe400078e00ff */
[----:B------:R-:W-:Y:S01]  /*57c0*/  IMAD.MOV.U32 R13, RZ, RZ, RZ ;  /* 0x000000ffff0d7224 */ /* 0x000fe200078e00ff */
[----:B------:R-:W3:Y:S01]  /*57d0*/  LDCU.64 UR6, c[0x4][0x88] ;  /* 0x01001100ff0677ac */ /* 0x000ee20008000a00 */
[----:B------:R-:W4:Y:S01]  /*57e0*/  LDCU.64 UR4, c[0x4][0x8] ;  /* 0x01000100ff0477ac */ /* 0x000f220008000a00 */
[----:B-1----:R-:W-:Y:S02]  /*57f0*/  MOV R4, UR8 ;  /* 0x0000000800047c02 */ /* 0x002fe40008000f00 */
[----:B------:R-:W-:Y:S02]  /*5800*/  MOV R5, UR9 ;  /* 0x0000000900057c02 */ /* 0x000fe40008000f00 */
[----:B---3--:R-:W-:Y:S01]  /*5810*/  MOV R7, UR7 ;  /* 0x0000000700077c02 */ /* 0x008fe20008000f00 */
[----:B------:R-:W-:Y:S01]  /*5820*/  IMAD.U32 R6, RZ, RZ, UR6 ;  /* 0x00000006ff067e24 */ /* 0x000fe2000f8e00ff */
[----:B----4-:R-:W-:Y:S01]  /*5830*/  MOV R11, UR5 ;  /* 0x00000005000b7c02 */ /* 0x010fe20008000f00 */
[----:B------:R-:W-:Y:S02]  /*5840*/  IMAD.U32 R10, RZ, RZ, UR4 ;  /* 0x00000004ff0a7e24 */ /* 0x000fe4000f8e00ff */
[----:B------:R-:W-:Y:S07]  /*5850*/  LEPC R20, `(.L_x_95) ;  /* 0x000000001014794e */ /* 0x000fee0000000000 */
[----:B--2---:R-:W-:Y:S05]  /*5860*/  CALL.ABS.NOINC R2 ;  /* 0x0000000002007343 */ /* 0x004fea0003c00000 */
.L_x_95:
[----:B------:R-:W-:Y:S05]  /*5870*/  BSYNC.RECONVERGENT B6 ;  /* 0x0000000000067941 */ /* 0x000fea0003800200 */
.L_x_94:
[----:B------:R-:W-:Y:S01]  /*5880*/  ISETP.NE.U32.AND P4, PT, R82, RZ, PT ;  /* 0x000000ff5200720c */ /* 0x000fe20003f85070 */
[----:B------:R-:W-:Y:S01]  /*5890*/  UISETP.NE.AND UP2, UPT, UR50, URZ, UPT ;  /* 0x000000ff3200728c */ /* 0x000fe2000bf45270 */
[----:B------:R-:W-:Y:S01]  /*58a0*/  ISETP.NE.U32.AND P2, PT, RZ, UR38, PT ;  /* 0x00000026ff007c0c */ /* 0x000fe2000bf45070 */
[----:B------:R-:W-:Y:S01]  /*58b0*/  UISETP.NE.U32.AND UP1, UPT, UR44, URZ, UPT ;  /* 0x000000ff2c00728c */ /* 0x000fe2000bf25070 */
[----:B------:R-:W-:Y:S01]  /*58c0*/  ISETP.NE.AND.EX P4, PT, R83, RZ, PT, P4 ;  /* 0x000000ff5300720c */ /* 0x000fe20003f85340 */
[----:B------:R-:W-:Y:S01]  /*58d0*/  UPLOP3.LUT UP0, UPT, UPT, UPT, UPT, 0x40, 0x4 ;  /* 0x000000000004789c */ /* 0x000fe20003f0e870 */
[----:B------:R-:W-:Y:S01]  /*58e0*/  ISETP.NE.AND.EX P2, PT, RZ, UR39, PT, P2 ;  /* 0x00000027ff007c0c */ /* 0x000fe2000bf45320 */
[----:B------:R-:W-:Y:S01]  /*58f0*/  UISETP.NE.AND.EX UP1, UPT, UR45, URZ, UPT, UP1 ;  /* 0x000000ff2d00728c */ /* 0x000fe2000bf25310 */
[----:B------:R-:W-:Y:S04]  /*5900*/  PLOP3.LUT P1, PT, PT, PT, UP2, 0x80, 0x8 ;  /* 0x000000000008781c */ /* 0x000fe80003f2f028 */
[----:B------:R-:W-:Y:S06]  /*5910*/  @UP2 UPLOP3.LUT UP0, UPT, UPT, UPT, UP1, 0x80, 0x8 ;  /* 0x000000000008289c */ /* 0x000fec0003f0f010 */
[----:B------:R-:W-:Y:S01]  /*5920*/  PLOP3.LUT P0, PT, PT, PT, UP0, 0x80, 0x8 ;  /* 0x000000000008781c */ /* 0x000fe20003f0f008 */
[----:B------:R-:W-:Y:S01]  /*5930*/  @!UPT UIADD3 URZ, UPT, UPT, URZ, URZ, URZ ;  /* 0x000000fffffff290 */ /* 0x000fe2000fffe0ff */
[----:B------:R-:W-:Y:S11]  /*5940*/  BRA.U !UP1, `(.L_x_97) ;  /* 0x0000000109387547 */ /* 0x000ff6000b800000 */
[----:B------:R-:W-:Y:S01]  /*5950*/  UISETP.NE.U32.AND UP0, UPT, UR38, URZ, UPT ;  /* 0x000000ff2600728c */ /* 0x000fe2000bf05070 */
[----:B------:R-:W-:Y:S02]  /*5960*/  HFMA2 R0, -RZ, RZ, 0, 5.9604644775390625e-08 ;  /* 0x00000001ff007431 */ /* 0x000fe400000001ff */
[----:B------:R-:W-:Y:S01]  /*5970*/  IMAD.MOV.U32 R88, RZ, RZ, 0x1 ;  /* 0x00000001ff587424 */ /* 0x000fe200078e00ff */
[----:B------:R-:W-:Y:S06]  /*5980*/  UISETP.NE.AND.EX UP0, UPT, UR39, URZ, UPT, UP0 ;  /* 0x000000ff2700728c */ /* 0x000fec000bf05300 */
[----:B------:R-:W-:Y:S05]  /*5990*/  PLOP3.LUT P3, PT, PT, PT, UP0, 0x80, 0x8 ;  /* 0x000000000008781c */ /* 0x000fea0003f6f008 */
[----:B------:R-:W1:Y:S01]  /*59a0*/  @UP0 LDCU.64 UR6, c[0x0][0x888] ;  /* 0x00011100ff0607ac */ /* 0x000e620008000a00 */
[----:B------:R-:W-:Y:S07]  /*59b0*/  @UP0 UIMAD UR4, UR36, UR44, URZ ;  /* 0x0000002c240402a4 */ /* 0x000fee000f8e02ff */
[----:B------:R-:W-:Y:S01]  /*59c0*/  @!P3 PRMT R88, R0, 0x7610, R88 ;  /* 0x000076100058b816 */ /* 0x000fe20000000058 */
[----:B-1----:R-:W-:Y:S03]  /*59d0*/  @UP0 UIMAD.WIDE UR6, UR4, 0x4, UR6 ;  /* 0x00000004040608a5 */ /* 0x002fe6000f8e0206 */
[----:B------:R-:W1:Y:S03]  /*59e0*/  @!UP0 LDCU UR4, c[0x0][0x880] ;  /* 0x00011000ff0487ac */ /* 0x000e660008000800 */
[----:B------:R-:W-:Y:S01]  /*59f0*/  IMAD.U32 R2, RZ, RZ, UR6 ;  /* 0x00000006ff027e24 */ /* 0x000fe2000f8e00ff */
[----:B------:R-:W-:Y:S05]  /*5a00*/  MOV R3, UR7 ;  /* 0x0000000700037c02 */ /* 0x000fea0008000f00 */
[----:B-----5:R2:W5:Y:S02]  /*5a10*/  @P3 LDG.E R49, desc[UR46][R2.64] ;  /* 0x0000002e02313981 */ /* 0x020564000c1e1900 */
[----:B-12---:R-:W-:Y:S02]  /*5a20*/  @!P3 IMAD.U32 R49, RZ, RZ, UR4 ;  /* 0x00000004ff31be24 */ /* 0x006fe4000f8e00ff */
.L_x_97:
[----:B------:R-:W-:Y:S05]  /*5a30*/  @!P4 BRA `(.L_x_98) ;  /* 0x000000000020c947 */ /* 0x000fea0003800000 */
[----:B------:R-:W-:Y:S04]  /*5a40*/  ISETP.NE.U32.AND P3, PT, R80, RZ, PT ;  /* 0x000000ff5000720c */ /* 0x000fe80003f65070 */
[----:B------:R-:W-:Y:S11]  /*5a50*/  ISETP.NE.AND.EX P3, PT, R81, RZ, PT, P3 ;  /* 0x000000ff5100720c */ /* 0x000ff60003f65330 */
[----:B------:R-:W-:Y:S02]  /*5a60*/  @!UPT UIADD3 URZ, UPT, UPT, URZ, URZ, URZ ;  /* 0x000000fffffff290 */ /* 0x000fe4000fffe0ff */
[----:B------:R-:W1:Y:S01]  /*5a70*/  @P3 LDC.64 R2, c[0x0][0x8a8] ;  /* 0x00022a00ff023b82 */ /* 0x000e620000000a00 */
[----:B------:R-:W-:Y:S04]  /*5a80*/  @P3 IMAD R0, R82, UR36, RZ ;  /* 0x0000002452003c24 */ /* 0x000fe8000f8e02ff */
[----:B-1----:R-:W-:Y:S05]  /*5a90*/  @P3 IMAD.WIDE R2, R0, 0x4, R2 ;  /* 0x0000000400023825 */ /* 0x002fea00078e0202 */
[----:B-----5:R1:W5:Y:S02]  /*5aa0*/  @P3 LDG.E R47, desc[UR46][R2.64] ;  /* 0x0000002e022f3981 */ /* 0x020364000c1e1900 */
[----:B-1----:R-:W2:Y:S02]  /*5ab0*/  @!P3 LDC R47, c[0x0][0x8a0] ;  /* 0x00022800ff2fbb82 */ /* 0x002ea40000000800 */
.L_x_98:
[----:B-----5:R-:W-:Y:S01]  /*5ac0*/  FSETP.NEU.AND P3, PT, R49, RZ, PT ;  /* 0x000000ff3100720b */ /* 0x020fe20003f6d000 */
[----:B------:R-:W-:Y:S01]  /*5ad0*/  BSSY B1, `(.L_x_99) ;  /* 0x0000039000017945 */ /* 0x000fe20003800000 */
[----:B------:R-:W-:Y:S01]  /*5ae0*/  SEL R3, RZ, 0xffffffff, P2 ;  /* 0xffffffffff037807 */ /* 0x000fe20001000000 */
[----:B------:R-:W-:Y:S01]  /*5af0*/  IMAD.MOV.U32 R66, RZ, RZ, 0x1 ;  /* 0x00000001ff427424 */ /* 0x000fe200078e00ff */
[----:B------:R-:W-:Y:S01]  /*5b00*/  @P1 LOP3.LUT P2, RZ, R88, 0xff, RZ, 0xc0, !PT ;  /* 0x000000ff58ff1812 */ /* 0x000fe2000784c0ff */
[----:B------:R-:W-:Y:S01]  /*5b10*/  IMAD R48, R45, 0x80, R46 ;  /* 0x000000802d307824 */ /* 0x000fe200078e022e */
[----:B------:R-:W-:Y:S01]  /*5b20*/  @P1 SEL R0, RZ, 0xffffffff, P3 ;  /* 0xffffffffff001807 */ /* 0x000fe20001800000 */
[----:B------:R-:W-:Y:S01]  /*5b30*/  IMAD R106, R101, -0x10, R99 ;  /* 0xfffffff0656a7824 */ /* 0x000fe200078e0263 */
[----:B------:R-:W-:Y:S01]  /*5b40*/  LOP3.LUT R97, R97, 0x1, RZ, 0x3c, !PT ;  /* 0x0000000161617812 */ /* 0x000fe200078e3cff */
[----:B------:R-:W-:Y:S01]  /*5b50*/  IMAD.MOV.U32 R65, RZ, RZ, RZ ;  /* 0x000000ffff417224 */ /* 0x000fe200078e00ff */
[----:B------:R-:W-:Y:S02]  /*5b60*/  @P0 SEL R0, R3, R0, !P2 ;  /* 0x0000000003000207 */ /* 0x000fe40005000000 */
[----:B------:R-:W-:Y:S02]  /*5b70*/  CS2R R78, SRZ ;  /* 0x00000000004e7805 */ /* 0x000fe4000001ff00 */
[----:B------:R-:W-:Y:S02]  /*5b80*/  LEA R64, R45, UR48, 0x3 ;  /* 0x000000302d407c11 */ /* 0x000fe4000f8e18ff */
[----:B------:R-:W-:Y:S02]  /*5b90*/  CS2R R76, SRZ ;  /* 0x00000000004c7805 */ /* 0x000fe4000001ff00 */
[----:B------:R-:W-:Y:S02]  /*5ba0*/  @P1 LOP3.LUT R0, R0, 0x1, RZ, 0xc0, !PT ;  /* 0x0000000100001812 */ /* 0x000fe400078ec0ff */
[----:B------:R-:W-:Y:S02]  /*5bb0*/  CS2R R70, SRZ ;  /* 0x0000000000467805 */ /* 0x000fe4000001ff00 */
[----:B------:R-:W-:Y:S02]  /*5bc0*/  PLOP3.LUT P2, PT, PT, PT, UP1, 0x80, 0x8 ;  /* 0x000000000008781c */ /* 0x000fe40003f4f018 */
[----:B------:R-:W-:Y:S02]  /*5bd0*/  CS2R R68, SRZ ;  /* 0x0000000000447805 */ /* 0x000fe4000001ff00 */
[----:B------:R-:W-:Y:S02]  /*5be0*/  ISETP.NE.U32.OR P5, PT, R0, 0x1, !P1 ;  /* 0x000000010000780c */ /* 0x000fe40004fa5470 */
[----:B------:R-:W-:Y:S02]  /*5bf0*/  CS2R R62, SRZ ;  /* 0x00000000003e7805 */ /* 0x000fe4000001ff00 */
[----:B------:R-:W-:Y:S02]  /*5c00*/  LOP3.LUT P4, R104, R88, 0xff, RZ, 0xc0, !PT ;  /* 0x000000ff58687812 */ /* 0x000fe4000788c0ff */
[----:B------:R-:W-:Y:S02]  /*5c10*/  CS2R R60, SRZ ;  /* 0x00000000003c7805 */ /* 0x000fe4000001ff00 */
[----:B------:R-:W-:Y:S02]  /*5c20*/  SEL R2, RZ, 0xffffffff, P3 ;  /* 0xffffffffff027807 */ /* 0x000fe40001800000 */
[----:B------:R-:W-:Y:S02]  /*5c30*/  CS2R R58, SRZ ;  /* 0x00000000003a7805 */ /* 0x000fe4000001ff00 */
[----:B------:R-:W-:Y:S02]  /*5c40*/  P2R R107, PR, RZ, 0x20 ;  /* 0x00000020ff6b7803 */ /* 0x000fe40000000000 */
[----:B------:R-:W-:Y:S02]  /*5c50*/  CS2R R56, SRZ ;  /* 0x0000000000387805 */ /* 0x000fe4000001ff00 */
[----:B------:R-:W-:Y:S02]  /*5c60*/  @P2 SEL R2, R3, R2, !P4 ;  /* 0x0000000203022207 */ /* 0x000fe40006000000 */
[----:B------:R-:W-:Y:S02]  /*5c70*/  @P5 SHF.L.U32 R0, R97, 0x1f, RZ ;  /* 0x0000001f61005819 */ /* 0x000fe400000006ff */
[----:B------:R-:W-:Y:S02]  /*5c80*/  LOP3.LUT R2, R2, 0x1, RZ, 0xc0, !PT ;  /* 0x0000000102027812 */ /* 0x000fe400078ec0ff */
[----:B------:R1:W3:Y:S02]  /*5c90*/  @P5 SYNCS.PHASECHK.TRANS64.TRYWAIT P1, [UR48+0xc0], R0 ;  /* 0x0000c000ff0055a7 */ /* 0x0002e40008021130 */
[----:B------:R-:W-:Y:S04]  /*5ca0*/  ISETP.NE.U32.AND P2, PT, R2, 0x1, PT ;  /* 0x000000010200780c */ /* 0x000fe80003f45070 */
[----:B------:R-:W-:Y:S02]  /*5cb0*/  P2R R67, PR, RZ, 0x4 ;  /* 0x00000004ff437803 */ /* 0x000fe40000000000 */
[----:B-1----:R-:W-:Y:S04]  /*5cc0*/  SHF.L.U32 R0, R96, 0x1f, RZ ;  /* 0x0000001f60007819 */ /* 0x002fe800000006ff */
[----:B------:R1:W4:Y:S01]  /*5cd0*/  SYNCS.PHASECHK.TRANS64.TRYWAIT P0, [R64+URZ+0x130], R0 ;  /* 0x00013000400075a7 */ /* 0x00032200080011ff */
[----:B---3--:R-:W-:Y:S01]  /*5ce0*/  @P5 SEL R66, RZ, 0x1, !P1 ;  /* 0x00000001ff425807 */ /* 0x008fe20004800000 */
[----:B-1----:R-:W-:Y:S06]  /*5cf0*/  @!P5 BRA `(.L_x_100) ;  /* 0x000000000058d947 */ /* 0x002fec0003800000 */
[----:B------:R-:W-:Y:S01]  /*5d00*/  IMAD.MOV.U32 R79, RZ, RZ, RZ ;  /* 0x000000ffff4f7224 */ /* 0x000fe200078e00ff */
[----:B------:R-:W-:Y:S01]  /*5d10*/  ISETP.NE.AND P1, PT, R66, RZ, PT ;  /* 0x000000ff4200720c */ /* 0x000fe20003f25270 */
[----:B------:R-:W-:Y:S01]  /*5d20*/  BSSY B0, `(.L_x_101) ;  /* 0x000000c000007945 */ /* 0x000fe20003800000 */
[----:B------:R-:W-:Y:S02]  /*5d30*/  CS2R R58, SRZ ;  /* 0x00000000003a7805 */ /* 0x000fe4000001ff00 */
[----:B------:R-:W-:Y:S02]  /*5d40*/  CS2R R56, SRZ ;  /* 0x0000000000387805 */ /* 0x000fe4000001ff00 */
[----:B------:R-:W-:Y:S02]  /*5d50*/  CS2R R62, SRZ ;  /* 0x00000000003e7805 */ /* 0x000fe4000001ff00 */
[----:B------:R-:W-:Y:S02]  /*5d60*/  CS2R R60, SRZ ;  /* 0x00000000003c7805 */ /* 0x000fe4000001ff00 */
[----:B------:R-:W-:Y:S02]  /*5d70*/  CS2R R70, SRZ ;  /* 0x0000000000467805 */ /* 0x000fe4000001ff00 */
[----:B------:R-:W-:Y:S02]  /*5d80*/  CS2R R68, SRZ ;  /* 0x0000000000447805 */ /* 0x000fe4000001ff00 */
[----:B------:R-:W-:Y:S01]  /*5d90*/  CS2R R76, SRZ ;  /* 0x00000000004c7805 */ /* 0x000fe2000001ff00 */
[----:B------:R-:W-:Y:S06]  /*5da0*/  @P1 BRA `(.L_x_102) ;  /* 0x00000000000c1947 */ /* 0x000fec0003800000 */
[----:B------:R-:W-:Y:S04]  /*5db0*/  SHF.L.U32 R3, R97, 0x1f, RZ ;  /* 0x0000001f61037819 */ /* 0x000fe800000006ff */
[----:B------:R-:W1:Y:S02]  /*5dc0*/  SYNCS.PHASECHK.TRANS64.TRYWAIT P1, [UR48+0xc0], R3 ;  /* 0x0000c003ff0075a7 */ /* 0x000e640008021130 */
[----:B-1----:R-:W-:Y:S05]  /*5dd0*/  @!P1 BRA `(.L_x_103) ;  /* 0x0000004000249947 */ /* 0x002fea0003800000 */
.L_x_102:
[----:B------:R-:W-:Y:S05]  /*5de0*/  BSYNC B0 ;  /* 0x0000000000007941 */ /* 0x000fea0003800000 */
.L_x_101:
[----:B------:R-:W-:Y:S01]  /*5df0*/  ISETP.NE.AND P1, PT, R67, RZ, PT ;  /* 0x000000ff4300720c */ /* 0x000fe20003f25270 */
[----:B------:R-:W-:Y:S11]  /*5e00*/  HFMA2 R65, -RZ, RZ, 0, 5.9604644775390625e-08 ;  /* 0x00000001ff417431 */ /* 0x000ff600000001ff */
[----:B------:R-:W-:Y:S01]  /*5e10*/  @!UPT UIADD3 URZ, UPT, UPT, URZ, URZ, URZ ;  /* 0x000000fffffff290 */ /* 0x000fe2000fffe0ff */
[----:B------:R3:W1:Y:S04]  /*5e20*/  @P1 LDS.128 R56, [R100] ;  /* 0x0000000064381984 */ /* 0x0006680000000c00 */
[----:B------:R3:W1:Y:S04]  /*5e30*/  @P1 LDS.128 R60, [R99+0x10] ;  /* 0x00001000633c1984 */ /* 0x0006680000000c00 */
[----:B------:R3:W1:Y:S04]  /*5e40*/  @P1 LDS.128 R68, [R98+0x20] ;  /* 0x0000200062441984 */ /* 0x0006680000000c00 */
[----:B------:R3:W1:Y:S02]  /*5e50*/  @P1 LDS.128 R76, [R106+0x30] ;  /* 0x000030006a4c1984 */ /* 0x0006640000000c00 */
.L_x_100:
[----:B------:R-:W-:Y:S05]  /*5e60*/  BSYNC B1 ;  /* 0x0000000000017941 */ /* 0x000fea0003800000 */
.L_x_99:
[----:B-1----:R-:W-:Y:S04]  /*5e70*/  SHF.R.U32.HI R2, RZ, 0x15, R48 ;  /* 0x00000015ff027819 */ /* 0x002fe80000011630 */
[----:B------:R-:W-:Y:S01]  /*5e80*/  LOP3.LUT P1, RZ, R2, 0x3, R92, 0x48, !PT ;  /* 0x0000000302ff7812 */ /* 0x000fe2000782485c */
[----:B------:R-:W-:Y:S01]  /*5e90*/  @!UPT UIADD3 URZ, UPT, UPT, URZ, URZ, URZ ;  /* 0x000000fffffff290 */ /* 0x000fe2000fffe0ff */
[----:B----4-:R-:W-:Y:S11]  /*5ea0*/  @P0 BRA `(.L_x_104) ;  /* 0x0000000000080947 */ /* 0x010ff60003800000 */
[----:B------:R-:W1:Y:S02]  /*5eb0*/  SYNCS.PHASECHK.TRANS64.TRYWAIT P0, [R64+URZ+0x130], R0 ;  /* 0x00013000400075a7 */ /* 0x000e6400080011ff */
[----:B-1----:R-:W-:Y:S05]  /*5ec0*/  @!P0 BRA `(.L_x_105) ;  /* 0x0000004000008947 */ /* 0x002fea0003800000 */
.L_x_104:
[----:B------:R-:W-:Y:S05]  /*5ed0*/  @!P1 BRA `(.L_x_106) ;  /* 0x0000000000409947 */ /* 0x000fea0003800000 */
[----:B------:R-:W4:Y:S01]  /*5ee0*/  LDCU.64 UR8, c[0x4][0x70] ;  /* 0x01000e00ff0877ac */ /* 0x000f220008000a00 */
[----:B------:R-:W-:Y:S01]  /*5ef0*/  MOV R3, 0x0 ;  /* 0x0000000000037802 */ /* 0x000fe20000000f00 */
[----:B------:R-:W-:Y:S02]  /*5f00*/  HFMA2 R12, -RZ, RZ, 0, 5.9604644775390625e-08 ;  /* 0x00000001ff0c7431 */ /* 0x000fe400000001ff */
[----:B------:R-:W-:Y:S02]  /*5f10*/  IMAD.MOV.U32 R8, RZ, RZ, 0x192 ;  /* 0x00000192ff087424 */ /* 0x000fe400078e00ff */
[----:B------:R-:W-:Y:S01]  /*5f20*/  IMAD.MOV.U32 R13, RZ, RZ, RZ ;  /* 0x000000ffff0d7224 */ /* 0x000fe200078e00ff */
[----:B------:R-:W5:Y:S01]  /*5f30*/  LDCU.64 UR6, c[0x4][0x78] ;  /* 0x01000f00ff0677ac */ /* 0x000f620008000a00 */
[----:B------:R-:W1:Y:S01]  /*5f40*/  LDC.64 R2, c[0x4][R3] ;  /* 0x0100000003027b82 */ /* 0x000e620000000a00 */
[----:B------:R-:W2:Y:S01]  /*5f50*/  LDCU.64 UR4, c[0x4][0x10] ;  /* 0x01000200ff0477ac */ /* 0x000ea20008000a00 */
[----:B----4-:R-:W-:Y:S01]  /*5f60*/  MOV R5, UR9 ;  /* 0x0000000900057c02 */ /* 0x010fe20008000f00 */
[----:B------:R-:W-:Y:S01]  /*5f70*/  IMAD.U32 R4, RZ, RZ, UR8 ;  /* 0x00000008ff047e24 */ /* 0x000fe2000f8e00ff */
[----:B-----5:R-:W-:Y:S01]  /*5f80*/  MOV R7, UR7 ;  /* 0x0000000700077c02 */ /* 0x020fe20008000f00 */
[----:B------:R-:W-:Y:S01]  /*5f90*/  IMAD.U32 R6, RZ, RZ, UR6 ;  /* 0x00000006ff067e24 */ /* 0x000fe2000f8e00ff */
[----:B--2---:R-:W-:Y:S01]  /*5fa0*/  MOV R11, UR5 ;  /* 0x00000005000b7c02 */ /* 0x004fe20008000f00 */
[----:B------:R-:W-:Y:S02]  /*5fb0*/  IMAD.U32 R10, RZ, RZ, UR4 ;  /* 0x00000004ff0a7e24 */ /* 0x000fe4000f8e00ff */
[----:B------:R-:W-:Y:S07]  /*5fc0*/  LEPC R20, `(.L_x_106) ;  /* 0x000000001014794e */ /* 0x000fee0000000000 */
[----:B-1-3--:R-:W-:Y:S05]  /*5fd0*/  CALL.ABS.NOINC R2 ;  /* 0x0000000002007343 */ /* 0x00afea0003c00000 */
.L_x_106:
[----:B------:R-:W-:Y:S05]  /*5fe0*/  WARPSYNC.ALL ;  /* 0x0000000000007948 */ /* 0x000fea0003800000 */
[----:B------:R-:W-:Y:S01]  /*5ff0*/  R2UR UR4, R48 ;  /* 0x00000000300472ca */ /* 0x000fe200000e0000 */
[--C-:B------:R-:W-:Y:S01]  /*6000*/  HADD2.F32 R50, -RZ, R56.reuse.H0_H0 ;  /* 0x20000038ff327230 */ /* 0x100fe20000004100 */
[----:B------:R-:W-:Y:S01]  /*6010*/  ISETP.NE.AND P0, PT, R102, RZ, PT ;  /* 0x000000ff6600720c */ /* 0x000fe20003f05270 */
[----:B------:R-:W-:Y:S01]  /*6020*/  HADD2.F32 R51, -RZ, R56.H1_H1 ;  /* 0x30000038ff337230 */ /* 0x000fe20000004100 */
[----:B------:R-:W-:Y:S01]  /*6030*/  BSSY.RECONVERGENT B0, `(.L_x_107) ;  /* 0x0000086000007945 */ /* 0x000fe20003800200 */
[--C-:B------:R-:W-:Y:S08]  /*6040*/  HADD2.F32 R52, -RZ, R57.reuse.H0_H0 ;  /* 0x20000039ff347230 */ /* 0x100ff00000004100 */
[----:B------:R-:W1:Y:S02]  /*6050*/  LDTM.x32 R4, tmem[UR4] ;  /* 0x00000004000479ee */ /* 0x000e6400082c0000 */
[C---:B-12---:R-:W-:Y:S01]  /*6060*/  FMUL R0, R47.reuse, R4 ;  /* 0x000000042f007220 */ /* 0x046fe20000400000 */
[C---:B------:R-:W-:Y:S01]  /*6070*/  FMUL R2, R47.reuse, R5 ;  /* 0x000000052f027220 */ /* 0x040fe20000400000 */
[C---:B------:R-:W-:Y:S01]  /*6080*/  FMUL R4, R47.reuse, R8 ;  /* 0x000000082f047220 */ /* 0x040fe20000400000 */
[----:B------:R-:W-:Y:S01]  /*6090*/  FMUL R3, R47, R6 ;  /* 0x000000062f037220 */ /* 0x000fe20000400000 */
[C---:B------:R-:W-:Y:S01]  /*60a0*/  FFMA R0, R49.reuse, R50, R0 ;  /* 0x0000003231007223 */ /* 0x040fe20000000000 */
[----:B------:R-:W-:Y:S01]  /*60b0*/  FFMA R2, R49, R51, R2 ;  /* 0x0000003331027223 */ /* 0x000fe20000000002 */
[C---:B------:R-:W-:Y:S01]  /*60c0*/  FMUL R5, R47.reuse, R9 ;  /* 0x000000092f057220 */ /* 0x040fe20000400000 */
        /* <DEDUP_REMOVED lines=16> */
[----:B------:R-:W-:Y:S02]  /*61d0*/  HADD2.F32 R32, -RZ, R57.H1_H1 ;  /* 0x30000039ff207230 */ /* 0x000fe40000004100 */
[C---:B------:R-:W-:Y:S01]  /*61e0*/  FMUL R26, R47.reuse, R30 ;  /* 0x0000001e2f1a7220 */ /* 0x040fe20000400000 */
[----:B------:R-:W-:Y:S01]  /*61f0*/  FMUL R29, R47, R33 ;  /* 0x000000212f1d7220 */ /* 0x000fe20000400000 */
[--C-:B------:R-:W-:Y:S02]  /*6200*/  HADD2.F32 R33, -RZ, R58.reuse.H0_H0 ;  /* 0x2000003aff217230 */ /* 0x100fe40000004100 */
[----:B------:R-:W-:Y:S01]  /*6210*/  FFMA R3, R49, R52, R3 ;  /* 0x0000003431037223 */ /* 0x000fe20000000003 */
[C---:B------:R-:W-:Y:S01]  /*6220*/  FMUL R7, R47.reuse, R7 ;  /* 0x000000072f077220 */ /* 0x040fe20000400000 */
[----:B------:R-:W-:Y:S01]  /*6230*/  FMUL R30, R47, R34 ;  /* 0x000000222f1e7220 */ /* 0x000fe20000400000 */
[----:B------:R-:W-:Y:S01]  /*6240*/  HADD2.F32 R34, -RZ, R58.H1_H1 ;  /* 0x3000003aff227230 */ /* 0x000fe20000004100 */
[----:B------:R-:W-:Y:S01]  /*6250*/  F2FP.F16.F32.PACK_AB R52, R2, R0 ;  /* 0x000000000234723e */ /* 0x000fe200000000ff */
[--C-:B------:R-:W-:Y:S02]  /*6260*/  HADD2.F32 R0, -RZ, R59.reuse.H0_H0 ;  /* 0x2000003bff007230 */ /* 0x100fe40000004100 */
[C---:B------:R-:W-:Y:S01]  /*6270*/  FFMA R7, R49.reuse, R32, R7 ;  /* 0x0000002031077223 */ /* 0x040fe20000000007 */
[----:B------:R-:W-:Y:S02]  /*6280*/  HADD2.F32 R2, -RZ, R59.H1_H1 ;  /* 0x3000003bff027230 */ /* 0x000fe40000004100 */
[C---:B------:R-:W-:Y:S01]  /*6290*/  FFMA R4, R49.reuse, R33, R4 ;  /* 0x0000002131047223 */ /* 0x040fe20000000004 */
[C---:B------:R-:W-:Y:S01]  /*62a0*/  FFMA R5, R49.reuse, R34, R5 ;  /* 0x0000002231057223 */ /* 0x040fe20000000005 */
[----:B------:R-:W-:Y:S01]  /*62b0*/  FFMA R6, R49, R0, R6 ;  /* 0x0000000031067223 */ /* 0x000fe20000000006 */
[--C-:B------:R-:W-:Y:S02]  /*62c0*/  HADD2.F32 R0, -RZ, R60.reuse.H0_H0 ;  /* 0x2000003cff007230 */ /* 0x100fe40000004100 */
[----:B------:R-:W-:Y:S01]  /*62d0*/  FMUL R11, R47, R11 ;  /* 0x0000000b2f0b7220 */ /* 0x000fe20000400000 */
[----:B------:R-:W-:Y:S01]  /*62e0*/  F2FP.F16.F32.PACK_AB R53, R7, R3 ;  /* 0x000000030735723e */ /* 0x000fe200000000ff */
[--C-:B------:R-:W-:Y:S02]  /*62f0*/  HADD2.F32 R3, -RZ, R61.reuse.H0_H0 ;  /* 0x2000003dff037230 */ /* 0x100fe40000004100 */
[----:B------:R-:W-:Y:S01]  /*6300*/  FMUL R15, R47, R15 ;  /* 0x0000000f2f0f7220 */ /* 0x000fe20000400000 */
[C---:B------:R-:W-:Y:S01]  /*6310*/  FFMA R11, R49.reuse, R2, R11 ;  /* 0x00000002310b7223 */ /* 0x040fe2000000000b */
[----:B------:R-:W-:Y:S02]  /*6320*/  HADD2.F32 R2, -RZ, R60.H1_H1 ;  /* 0x3000003cff027230 */ /* 0x000fe40000004100 */
[----:B------:R-:W-:Y:S01]  /*6330*/  FFMA R8, R49, R0, R8 ;  /* 0x0000000031087223 */ /* 0x000fe20000000008 */
[----:B------:R-:W-:Y:S02]  /*6340*/  HADD2.F32 R0, -RZ, R61.H1_H1 ;  /* 0x3000003dff007230 */ /* 0x000fe40000004100 */
[C---:B------:R-:W-:Y:S01]  /*6350*/  FMUL R19, R47.reuse, R19 ;  /* 0x000000132f137220 */ /* 0x040fe20000400000 */
[----:B------:R-:W-:Y:S01]  /*6360*/  FMUL R23, R47, R23 ;  /* 0x000000172f177220 */ /* 0x000fe20000400000 */
[C---:B------:R-:W-:Y:S01]  /*6370*/  FFMA R9, R49.reuse, R2, R9 ;  /* 0x0000000231097223 */ /* 0x040fe20000000009 */
[C---:B------:R-:W-:Y:S01]  /*6380*/  FFMA R10, R49.reuse, R3, R10 ;  /* 0x00000003310a7223 */ /* 0x040fe2000000000a */
[----:B------:R-:W-:Y:S01]  /*6390*/  FFMA R15, R49, R0, R15 ;  /* 0x00000000310f7223 */ /* 0x000fe2000000000f */
[--C-:B------:R-:W-:Y:S02]  /*63a0*/  HADD2.F32 R2, -RZ, R62.reuse.H0_H0 ;  /* 0x2000003eff027230 */ /* 0x100fe40000004100 */
[----:B------:R-:W-:Y:S01]  /*63b0*/  FMUL R27, R47, R27 ;  /* 0x0000001b2f1b7220 */ /* 0x000fe20000400000 */
[----:B------:R-:W-:Y:S01]  /*63c0*/  HADD2.F32 R0, -RZ, R62.H1_H1 ;  /* 0x3000003eff007230 */ /* 0x000fe20000004100 */
[----:B------:R-:W-:Y:S01]  /*63d0*/  F2FP.F16.F32.PACK_AB R54, R5, R4 ;  /* 0x000000040536723e */ /* 0x000fe200000000ff */
[--C-:B------:R-:W-:Y:S02]  /*63e0*/  HADD2.F32 R3, -RZ, R63.reuse.H0_H0 ;  /* 0x2000003fff037230 */ /* 0x100fe40000004100 */
[C---:B------:R-:W-:Y:S01]  /*63f0*/  FFMA R12, R49.reuse, R2, R12 ;  /* 0x00000002310c7223 */ /* 0x040fe2000000000c */
[--C-:B------:R-:W-:Y:S02]  /*6400*/  HADD2.F32 R2, -RZ, R68.reuse.H0_H0 ;  /* 0x20000044ff027230 */ /* 0x100fe40000004100 */
[C---:B------:R-:W-:Y:S01]  /*6410*/  FFMA R13, R49.reuse, R0, R13 ;  /* 0x00000000310d7223 */ /* 0x040fe2000000000d */
[----:B------:R-:W-:Y:S02]  /*6420*/  HADD2.F32 R0, -RZ, R63.H1_H1 ;  /* 0x3000003fff007230 */ /* 0x000fe40000004100 */
[----:B------:R-:W-:Y:S01]  /*6430*/  FFMA R14, R49, R3, R14 ;  /* 0x00000003310e7223 */ /* 0x000fe2000000000e */
[----:B------:R-:W-:Y:S01]  /*6440*/  HADD2.F32 R3, -RZ, R68.H1_H1 ;  /* 0x30000044ff037230 */ /* 0x000fe20000004100 */
[----:B------:R-:W-:Y:S01]  /*6450*/  F2FP.F16.F32.PACK_AB R55, R11, R6 ;  /* 0x000000060b37723e */ /* 0x000fe200000000ff */
[----:B------:R-:W-:Y:S01]  /*6460*/  FMUL R31, R47, R31 ;  /* 0x0000001f2f1f7220 */ /* 0x000fe20000400000 */
[C---:B------:R-:W-:Y:S01]  /*6470*/  FFMA R19, R49.reuse, R0, R19 ;  /* 0x0000000031137223 */ /* 0x040fe20000000013 */
[--C-:B------:R-:W-:Y:S02]  /*6480*/  HADD2.F32 R0, -RZ, R69.reuse.H0_H0 ;  /* 0x20000045ff007230 */ /* 0x100fe40000004100 */
[C---:B------:R-:W-:Y:S01]  /*6490*/  FFMA R16, R49.reuse, R2, R16 ;  /* 0x0000000231107223 */ /* 0x040fe20000000010 */
[----:B------:R1:W-:Y:S01]  /*64a0*/  STS.128 [R100], R52 ;  /* 0x0000003464007388 */ /* 0x0003e20000000c00 */
[C---:B------:R-:W-:Y:S01]  /*64b0*/  FFMA R17, R49.reuse, R3, R17 ;  /* 0x0000000331117223 */ /* 0x040fe20000000011 */
[----:B------:R-:W-:Y:S02]  /*64c0*/  HADD2.F32 R2, -RZ, R69.H1_H1 ;  /* 0x30000045ff027230 */ /* 0x000fe40000004100 */
[----:B------:R-:W-:Y:S01]  /*64d0*/  FFMA R18, R49, R0, R18 ;  /* 0x0000000031127223 */ /* 0x000fe20000000012 */
[--C-:B------:R-:W-:Y:S01]  /*64e0*/  HADD2.F32 R0, -RZ, R70.reuse.H0_H0 ;  /* 0x20000046ff007230 */ /* 0x100fe20000004100 */
[----:B------:R-:W-:Y:S01]  /*64f0*/  F2FP.F16.F32.PACK_AB R8, R9, R8 ;  /* 0x000000080908723e */ /* 0x000fe200000000ff */
[--C-:B------:R-:W-:Y:S02]  /*6500*/  HADD2.F32 R3, -RZ, R71.reuse.H0_H0 ;  /* 0x20000047ff037230 */ /* 0x100fe40000004100 */
[C---:B------:R-:W-:Y:S01]  /*6510*/  FFMA R23, R49.reuse, R2, R23 ;  /* 0x0000000231177223 */ /* 0x040fe20000000017 */
[----:B------:R-:W-:Y:S02]  /*6520*/  HADD2.F32 R2, -RZ, R70.H1_H1 ;  /* 0x30000046ff027230 */ /* 0x000fe40000004100 */
[----:B------:R-:W-:Y:S01]  /*6530*/  FFMA R20, R49, R0, R20 ;  /* 0x0000000031147223 */ /* 0x000fe20000000014 */
[----:B------:R-:W-:Y:S01]  /*6540*/  HADD2.F32 R0, -RZ, R71.H1_H1 ;  /* 0x30000047ff007230 */ /* 0x000fe20000004100 */
[----:B------:R-:W-:Y:S01]  /*6550*/  F2FP.F16.F32.PACK_AB R9, R15, R10 ;  /* 0x0000000a0f09723e */ /* 0x000fe200000000ff */
[----:B------:R-:W-:Y:S02]  /*6560*/  HADD2.F32 R4, -RZ, R79.H0_H0 ;  /* 0x2000004fff047230 */ /* 0x000fe40000004100 */
[C---:B------:R-:W-:Y:S01]  /*6570*/  FFMA R21, R49.reuse, R2, R21 ;  /* 0x0000000231157223 */ /* 0x040fe20000000015 */
[C---:B------:R-:W-:Y:S01]  /*6580*/  FFMA R22, R49.reuse, R3, R22 ;  /* 0x0000000331167223 */ /* 0x040fe20000000016 */
[----:B------:R-:W-:Y:S01]  /*6590*/  FFMA R27, R49, R0, R27 ;  /* 0x00000000311b7223 */ /* 0x000fe2000000001b */
[--C-:B------:R-:W-:Y:S01]  /*65a0*/  HADD2.F32 R2, -RZ, R76.reuse.H0_H0 ;  /* 0x2000004cff027230 */ /* 0x100fe20000004100 */
[----:B------:R-:W-:Y:S01]  /*65b0*/  F2FP.F16.F32.PACK_AB R10, R13, R12 ;  /* 0x0000000c0d0a723e */ /* 0x000fe200000000ff */
[----:B------:R-:W-:Y:S01]  /*65c0*/  HADD2.F32 R0, -RZ, R76.H1_H1 ;  /* 0x3000004cff007230 */ /* 0x000fe20000004100 */
[----:B------:R-:W-:Y:S01]  /*65d0*/  F2FP.F16.F32.PACK_AB R11, R19, R14 ;  /* 0x0000000e130b723e */ /* 0x000fe200000000ff */
[--C-:B------:R-:W-:Y:S02]  /*65e0*/  HADD2.F32 R3, -RZ, R77.reuse.H0_H0 ;  /* 0x2000004dff037230 */ /* 0x100fe40000004100 */
[C---:B------:R-:W-:Y:S01]  /*65f0*/  FFMA R24, R49.reuse, R2, R24 ;  /* 0x0000000231187223 */ /* 0x040fe20000000018 */
[--C-:B------:R-:W-:Y:S02]  /*6600*/  HADD2.F32 R2, -RZ, R78.reuse.H0_H0 ;  /* 0x2000004eff027230 */ /* 0x100fe40000004100 */
[C---:B------:R-:W-:Y:S01]  /*6610*/  FFMA R25, R49.reuse, R0, R25 ;  /* 0x0000000031197223 */ /* 0x040fe20000000019 */
[----:B------:R1:W-:Y:S01]  /*6620*/  STS.128 [R99+0x10], R8 ;  /* 0x0000100863007388 */ /* 0x0003e20000000c00 */
[----:B------:R-:W-:Y:S02]  /*6630*/  HADD2.F32 R0, -RZ, R77.H1_H1 ;  /* 0x3000004dff007230 */ /* 0x000fe40000004100 */
[----:B------:R-:W-:Y:S01]  /*6640*/  FFMA R26, R49, R3, R26 ;  /* 0x00000003311a7223 */ /* 0x000fe2000000001a */
[----:B------:R-:W-:Y:S01]  /*6650*/  HADD2.F32 R3, -RZ, R78.H1_H1 ;  /* 0x3000004eff037230 */ /* 0x000fe20000004100 */
[----:B------:R-:W-:Y:S01]  /*6660*/  F2FP.F16.F32.PACK_AB R16, R17, R16 ;  /* 0x000000101110723e */ /* 0x000fe200000000ff */
[----:B------:R-:W-:Y:S01]  /*6670*/  HADD2.F32 R5, -RZ, R79.H1_H1 ;  /* 0x3000004fff057230 */ /* 0x000fe20000004100 */
[----:B------:R-:W-:Y:S01]  /*6680*/  F2FP.F16.F32.PACK_AB R17, R23, R18 ;  /* 0x000000121711723e */ /* 0x000fe200000000ff */
[----:B------:R-:W-:Y:S01]  /*6690*/  FFMA R31, R49, R0, R31 ;  /* 0x00000000311f7223 */ /* 0x000fe2000000001f */
[----:B------:R-:W-:Y:S01]  /*66a0*/  FMUL R35, R47, R35 ;  /* 0x000000232f237220 */ /* 0x000fe20000400000 */
[----:B------:R-:W-:Y:S01]  /*66b0*/  F2FP.F16.F32.PACK_AB R18, R21, R20 ;  /* 0x000000141512723e */ /* 0x000fe200000000ff */
[----:B------:R-:W-:Y:S01]  /*66c0*/  FFMA R28, R49, R2, R28 ;  /* 0x00000002311c7223 */ /* 0x000fe2000000001c */
[----:B------:R-:W-:Y:S01]  /*66d0*/  F2FP.F16.F32.PACK_AB R19, R27, R22 ;  /* 0x000000161b13723e */ /* 0x000fe200000000ff */
[C---:B------:R-:W-:Y:S01]  /*66e0*/  FFMA R29, R49.reuse, R3, R29 ;  /* 0x00000003311d7223 */ /* 0x040fe2000000001d */
[C---:B------:R-:W-:Y:S01]  /*66f0*/  FFMA R30, R49.reuse, R4, R30 ;  /* 0x00000004311e7223 */ /* 0x040fe2000000001e */
[----:B------:R-:W-:Y:S01]  /*6700*/  FFMA R35, R49, R5, R35 ;  /* 0x0000000531237223 */ /* 0x000fe20000000023 */
[----:B------:R-:W-:Y:S01]  /*6710*/  F2FP.F16.F32.PACK_AB R24, R25, R24 ;  /* 0x000000181918723e */ /* 0x000fe200000000ff */
[----:B------:R1:W-:Y:S01]  /*6720*/  STS.128 [R98+0x20], R16 ;  /* 0x0000201062007388 */ /* 0x0003e20000000c00 */
[----:B------:R-:W-:Y:S02]  /*6730*/  F2FP.F16.F32.PACK_AB R25, R31, R26 ;  /* 0x0000001a1f19723e */ /* 0x000fe400000000ff */
[----:B------:R-:W-:Y:S02]  /*6740*/  F2FP.F16.F32.PACK_AB R26, R29, R28 ;  /* 0x0000001c1d1a723e */ /* 0x000fe400000000ff */
[----:B------:R-:W-:Y:S05]  /*6750*/  F2FP.F16.F32.PACK_AB R27, R35, R30 ;  /* 0x0000001e231b723e */ /* 0x000fea00000000ff */
[----:B------:R1:W-:Y:S01]  /*6760*/  STS.128 [R106+0x30], R24 ;  /* 0x000030186a007388 */ /* 0x0003e20000000c00 */
[----:B------:R-:W-:Y:S01]  /*6770*/  @!PT LDS RZ, [RZ] ;  /* 0x00000000fffff984 */ /* 0x000fe20000000800 */
[----:B------:R-:W-:Y:S01]  /*6780*/  @!PT LDS RZ, [RZ] ;  /* 0x00000000fffff984 */ /* 0x000fe20000000800 */
[----:B------:R-:W-:Y:S01]  /*6790*/  @!PT LDS RZ, [RZ] ;  /* 0x00000000fffff984 */ /* 0x000fe20000000800 */
[----:B------:R-:W-:Y:S01]  /*67a0*/  @!PT LDS RZ, [RZ] ;  /* 0x00000000fffff984 */ /* 0x000fe20000000800 */
[----:B------:R2:W-:Y:S07]  /*67b0*/  MEMBAR.ALL.CTA ;  /* 0x0000000000007992 */ /* 0x0005ee0000008000 */
[----:B--2---:R-:W2:Y:S02]  /*67c0*/  FENCE.VIEW.ASYNC.S ;  /* 0x00000000000073c6 */ /* 0x004ea40000000000 */
[----:B--2---:R-:W-:Y:S06]  /*67d0*/  BAR.SYNC.DEFER_BLOCKING 0x1, 0x80 ;  /* 0x0042000000007b1d */ /* 0x004fec0000010000 */
[----:B------:R-:W-:Y:S05]  /*67e0*/  @P0 BRA `(.L_x_108) ;  /* 0x0000000000280947 */ /* 0x000fea0003800000 */
[----:B------:R-:W-:Y:S02]  /*67f0*/  UIADD3 UR4, UPT, UPT, UR48, 0x200, URZ ;  /* 0x0000020030047890 */ /* 0x000fe4000fffe0ff */
[----:B------:R-:W-:Y:S01]  /*6800*/  UIADD3 UR6, UP0, UPT, UR52, 0x680, URZ ;  /* 0x0000068034067890 */ /* 0x000fe2000ff1e0ff */
[----:B------:R-:W-:Y:S03]  /*6810*/  UMOV UR43, UR36 ;  /* 0x00000024002b7c82 */ /* 0x000fe60008000000 */
[----:B------:R-:W-:Y:S01]  /*6820*/  MOV R93, UR4 ;  /* 0x00000004005d7c02 */ /* 0x000fe20008000f00 */
[----:B------:R-:W-:Y:S03]  /*6830*/  UIADD3.X UR7, UPT, UPT, URZ, UR53, URZ, UP0, !UPT ;  /* 0x00000035ff077290 */ /* 0x000fe600087fe4ff */
[----:B------:R-:W-:Y:S11]  /*6840*/  R2UR UR40, R93 ;  /* 0x000000005d2872ca */ /* 0x000ff600000e0000 */
[----:B------:R-:W-:Y:S02]  /*6850*/  @!UPT UIADD3 URZ, UPT, UPT, URZ, URZ, URZ ;  /* 0x000000fffffff290 */ /* 0x000fe4000fffe0ff */
[----:B------:R2:W-:Y:S01]  /*6860*/  UTMASTG.3D [UR40], [UR6] ;  /* 0x00000028060073b5 */ /* 0x0005e20008010000 */
[----:B------:R0:W-:Y:S01]  /*6870*/  UTMACMDFLUSH ;  /* 0x00000000000079b7 */ /* 0x0001e20000000000 */
[----:B--2---:R-:W-:Y:S04]  /*6880*/  DEPBAR.LE SB0, 0x1 ;  /* 0x000080400000791a */ /* 0x004fe80000000000 */
.L_x_108:
[----:B------:R-:W-:Y:S05]  /*6890*/  BSYNC.RECONVERGENT B0 ;  /* 0x0000000000007941 */ /* 0x000fea0003800200 */
.L_x_107:
[----:B------:R-:W-:Y:S01]  /*68a0*/  BAR.SYNC.DEFER_BLOCKING 0x1, 0x80 ;  /* 0x0042000000007b1d */ /* 0x000fe20000010000 */
[----:B------:R-:W-:Y:S01]  /*68b0*/  ISETP.NE.AND P1, PT, R107, RZ, PT ;  /* 0x000000ff6b00720c */ /* 0x000fe20003f25270 */
[----:B------:R-:W-:Y:S01]  /*68c0*/  UISETP.NE.AND UP0, UPT, UR49, URZ, UPT ;  /* 0x000000ff3100728c */ /* 0x000fe2000bf05270 */
[----:B------:R-:W-:Y:S11]  /*68d0*/  LEA R2, R65, UR48, 0x3 ;  /* 0x0000003041027c11 */ /* 0x000ff6000f8e18ff */
[----:B------:R-:W-:Y:S01]  /*68e0*/  @P1 SHF.L.U32 R3, R97, 0x1f, RZ ;  /* 0x0000001f61031819 */ /* 0x000fe200000006ff */
[----:B------:R-:W-:Y:S06]  /*68f0*/  BRA.U !UP0, `(.L_x_109) ;  /* 0x0000000108247547 */ /* 0x000fec000b800000 */
[----:B------:R-:W-:Y:S01]  /*6900*/  IMAD.U32 R4, RZ, RZ, UR51 ;  /* 0x00000033ff047e24 */ /* 0x000fe2000f8e00ff */
[----:B------:R-:W-:Y:S01]  /*6910*/  MOV R0, UR37 ;  /* 0x0000002500007c02 */ /* 0x000fe20008000f00 */
[----:B------:R-:W-:Y:S03]  /*6920*/  UIADD3 UR51, UPT, UPT, UR51, 0x1, URZ ;  /* 0x0000000133337890 */ /* 0x000fe6000fffe0ff */
[----:B------:R-:W-:Y:S01]  /*6930*/  @P1 LEA R4, R4, UR48, 0x3 ;  /* 0x0000003004041c11 */ /* 0x000fe2000f8e18ff */
[----:B------:R-:W-:Y:S04]  /*6940*/  UISETP.NE.AND UP0, UPT, UR51, 0x4, UPT ;  /* 0x000000043300788c */ /* 0x000fe8000bf05270 */
[----:B------:R-:W-:Y:S01]  /*6950*/  @P1 VIADD R4, R4, 0xe0 ;  /* 0x000000e004041836 */ /* 0x000fe20000000000 */
[----:B------:R-:W-:Y:S04]  /*6960*/  USEL UR51, UR51, URZ, UP0 ;  /* 0x000000ff33337287 */ /* 0x000fe80008000000 */
[----:B------:R-:W-:Y:S04]  /*6970*/  @P1 PRMT R0, R0, 0x654, R4 ;  /* 0x0000065400001816 */ /* 0x000fe80000000004 */
[----:B------:R2:W-:Y:S04]  /*6980*/  @P1 SYNCS.ARRIVE.TRANS64.RED.A1T0 RZ, [R0+URZ], RZ ;  /* 0x000000ff00ff19a7 */ /* 0x0005e800081004ff */
.L_x_109:
[----:B------:R-:W4:Y:S01]  /*6990*/  @P1 SYNCS.PHASECHK.TRANS64.TRYWAIT P0, [R2+URZ+0xc0], R3 ;  /* 0x0000c003020015a7 */ /* 0x000f2200080011ff */
[----:B------:R-:W-:Y:S01]  /*69a0*/  BSSY B1, `(.L_x_110) ;  /* 0x0000016000017945 */ /* 0x000fe20003800000 */
[----:B----4-:R-:W-:Y:S03]  /*69b0*/  @P1 SEL R66, RZ, 0x1, !P0 ;  /* 0x00000001ff421807 */ /* 0x010fe60004000000 */
[----:B------:R-:W-:Y:S05]  /*69c0*/  @!P1 BRA `(.L_x_111) ;  /* 0x00000000004c9947 */ /* 0x000fea0003800000 */
[----:B------:R-:W-:Y:S01]  /*69d0*/  ISETP.NE.AND P0, PT, R66, RZ, PT ;  /* 0x000000ff4200720c */ /* 0x000fe20003f05270 */
[----:B------:R-:W-:Y:S01]  /*69e0*/  BSSY B0, `(.L_x_112) ;  /* 0x000000b000007945 */ /* 0x000fe20003800000 */
[----:B------:R-:W-:Y:S11]  /*69f0*/  ISETP.NE.AND P1, PT, R67, RZ, PT ;  /* 0x000000ff4300720c */ /* 0x000ff60003f25270 */
[----:B------:R-:W-:Y:S02]  /*6a00*/  @!UPT UIADD3 URZ, UPT, UPT, URZ, URZ, URZ ;  /* 0x000000fffffff290 */ /* 0x000fe4000fffe0ff */
[C---:B------:R-:W-:Y:S01]  /*6a10*/  @P1 IMAD R6, R65.reuse, 0x2000, R100 ;  /* 0x0000200041061824 */ /* 0x040fe200078e0264 */
[C---:B------:R-:W-:Y:S01]  /*6a20*/  @P1 LEA R4, R65.reuse, R98, 0xd ;  /* 0x0000006241041211 */ /* 0x040fe200078e68ff */
[C---:B------:R-:W-:Y:S02]  /*6a30*/  @P1 IMAD R5, R65.reuse, 0x2000, R99 ;  /* 0x0000200041051824 */ /* 0x040fe400078e0263 */
[----:B------:R-:W-:Y:S01]  /*6a40*/  @P1 IMAD R3, R65, 0x2000, R106 ;  /* 0x0000200041031824 */ /* 0x000fe200078e026a */
[----:B------:R-:W-:Y:S06]  /*6a50*/  @P0 BRA `(.L_x_113) ;  /* 0x00000000000c0947 */ /* 0x000fec0003800000 */
[----:B--2---:R-:W-:Y:S04]  /*6a60*/  SHF.L.U32 R0, R97, 0x1f, RZ ;  /* 0x0000001f61007819 */ /* 0x004fe800000006ff */
[----:B------:R-:W2:Y:S02]  /*6a70*/  SYNCS.PHASECHK.TRANS64.TRYWAIT P0, [R2+URZ+0xc0], R0 ;  /* 0x0000c000020075a7 */ /* 0x000ea400080011ff */
[----:B--2---:R-:W-:Y:S05]  /*6a80*/  @!P0 BRA `(.L_x_114) ;  /* 0x0000003400248947 */ /* 0x004fea0003800000 */
.L_x_113:
[----:B------:R-:W-:Y:S05]  /*6a90*/  BSYNC B0 ;  /* 0x0000000000007941 */ /* 0x000fea0003800000 */
.L_x_112:
[----:B------:R-:W-:Y:S02]  /*6aa0*/  ISETP.NE.AND P0, PT, R67, RZ, PT ;  /* 0x000000ff4300720c */ /* 0x000fe40003f05270 */
[----:B------:R-:W-:Y:S11]  /*6ab0*/  IADD3 R65, PT, PT, R65, 0x1, RZ ;  /* 0x0000000141417810 */ /* 0x000ff60007ffe0ff */
[----:B------:R4:W1:Y:S04]  /*6ac0*/  @P0 LDS.128 R56, [R6] ;  /* 0x0000000006380984 */ /* 0x0008680000000c00 */
[----:B------:R4:W1:Y:S04]  /*6ad0*/  @P0 LDS.128 R60, [R5+0x10] ;  /* 0x00001000053c0984 */ /* 0x0008680000000c00 */
[----:B------:R4:W1:Y:S04]  /*6ae0*/  @P0 LDS.128 R68, [R4+0x20] ;  /* 0x0000200004440984 */ /* 0x0008680000000c00 */
[----:B------:R4:W1:Y:S02]  /*6af0*/  @P0 LDS.128 R76, [R3+0x30] ;  /* 0x00003000034c0984 */ /* 0x0008640000000c00 */
.L_x_111:
[----:B------:R-:W-:Y:S05]  /*6b00*/  BSYNC B1 ;  /* 0x0000000000017941 */ /* 0x000fea0003800000 */
.L_x_110:
[----:B--2---:R-:W-:Y:S05]  /*6b10*/  VIADD R0, R48, 0x20 ;  /* 0x0000002030007836 */ /* 0x004fea0000000000 */
[----:B------:R-:W-:Y:S04]  /*6b20*/  SHF.R.U32.HI R0, RZ, 0x15, R0 ;  /* 0x00000015ff007819 */ /* 0x000fe80000011600 */
[----:B------:R-:W-:Y:S11]  /*6b30*/  LOP3.LUT P0, RZ, R0, 0x3, R92, 0x48, !PT ;  /* 0x0000000300ff7812 */ /* 0x000ff6000780485c */
[----:B------:R-:W-:Y:S02]  /*6b40*/  @!UPT UIADD3 URZ, UPT, UPT, URZ, URZ, URZ ;  /* 0x000000fffffff290 */ /* 0x000fe4000fffe0ff */
[----:B------:R-:W-:Y:S05]  /*6b50*/  @!P0 BRA `(.L_x_115) ;  /* 0x0000000000408947 */ /* 0x000fea0003800000 */
[----:B------:R-:W2:Y:S01]  /*6b60*/  LDCU.64 UR8, c[0x4][0x70] ;  /* 0x01000e00ff0877ac */ /* 0x000ea20008000a00 */
[----:B----4-:R-:W-:Y:S01]  /*6b70*/  MOV R3, 0x0 ;  /* 0x0000000000037802 */ /* 0x010fe20000000f00 */
[----:B------:R-:W-:Y:S02]  /*6b80*/  HFMA2 R12, -RZ, RZ, 0, 5.9604644775390625e-08 ;  /* 0x00000001ff0c7431 */ /* 0x000fe400000001ff */
[----:B-1----:R-:W-:Y:S02]  /*6b90*/  IMAD.MOV.U32 R8, RZ, RZ, 0x192 ;  /* 0x00000192ff087424 */ /* 0x002fe400078e00ff */
[----:B------:R-:W-:Y:S01]  /*6ba0*/  IMAD.MOV.U32 R13, RZ, RZ, RZ ;  /* 0x000000ffff0d7224 */ /* 0x000fe200078e00ff */
[----:B------:R-:W1:Y:S01]  /*6bb0*/  LDCU.64 UR6, c[0x4][0x78] ;  /* 0x01000f00ff0677ac */ /* 0x000e620008000a00 */
[----:B------:R-:W4:Y:S01]  /*6bc0*/  LDC.64 R2, c[0x4][R3] ;  /* 0x0100000003027b82 */ /* 0x000f220000000a00 */
[----:B------:R-:W5:Y:S01]  /*6bd0*/  LDCU.64 UR4, c[0x4][0x10] ;  /* 0x01000200ff0477ac */ /* 0x000f620008000a00 */
[----:B--2---:R-:W-:Y:S01]  /*6be0*/  MOV R5, UR9 ;  /* 0x0000000900057c02 */ /* 0x004fe20008000f00 */
[----:B------:R-:W-:Y:S01]  /*6bf0*/  IMAD.U32 R4, RZ, RZ, UR8 ;  /* 0x00000008ff047e24 */ /* 0x000fe2000f8e00ff */
[----:B-1----:R-:W-:Y:S01]  /*6c00*/  MOV R7, UR7 ;  /* 0x0000000700077c02 */ /* 0x002fe20008000f00 */
[----:B------:R-:W-:Y:S01]  /*6c10*/  IMAD.U32 R6, RZ, RZ, UR6 ;  /* 0x00000006ff067e24 */ /* 0x000fe2000f8e00ff */
[----:B-----5:R-:W-:Y:S01]  /*6c20*/  MOV R11, UR5 ;  /* 0x00000005000b7c02 */ /* 0x020fe20008000f00 */
[----:B------:R-:W-:Y:S02]  /*6c30*/  IMAD.U32 R10, RZ, RZ, UR4 ;  /* 0x00000004ff0a7e24 */ /* 0x000fe4000f8e00ff */
[----:B------:R-:W-:Y:S07]  /*6c40*/  LEPC R20, `(.L_x_115) ;  /* 0x000000001014794e */ /* 0x000fee0000000000 */
[----:B---34-:R-:W-:Y:S05]  /*6c50*/  CALL.ABS.NOINC R2 ;  /* 0x0000000002007343 */ /* 0x018fea0003c00000 */
.L_x_115:
[----:B------:R-:W-:Y:S05]  /*6c60*/  WARPSYNC.ALL ;  /* 0x0000000000007948 */ /* 0x000fea0003800000 */
[----:B------:R-:W-:Y:S01]  /*6c70*/  R2UR UR4, R48 ;  /* 0x00000000300472ca */ /* 0x000fe200000e0000 */
[--C-:B-1--4-:R-:W-:Y:S01]  /*6c80*/  HADD2.F32 R3, -RZ, R56.reuse.H0_H0 ;  /* 0x20000038ff037230 */ /* 0x112fe20000004100 */
[----:B------:R-:W-:Y:S01]  /*6c90*/  ISETP.NE.AND P6, PT, R107, RZ, PT ;  /* 0x000000ff6b00720c */ /* 0x000fe20003fc5270 */
[--C-:B------:R-:W-:Y:S01]  /*6ca0*/  HADD2.F32 R51, -RZ, R57.reuse.H1_H1 ;  /* 0x30000039ff337230 */ /* 0x100fe20000004100 */
[----:B------:R-:W-:Y:S01]  /*6cb0*/  MOV R50, UR51 ;  /* 0x0000003300327c02 */ /* 0x000fe20008000f00 */
[----:B------:R-:W-:Y:S01]  /*6cc0*/  BSSY.RECONVERGENT B0, `(.L_x_116) ;  /* 0x000008c000007945 */ /* 0x000fe20003800200 */
[----:B------:R-:W-:Y:S02]  /*6cd0*/  MOV R72, UR37 ;  /* 0x0000002500487c02 */ /* 0x000fe40008000f00 */
[----:B------:R-:W-:Y:S05]  /*6ce0*/  ISETP.NE.AND P0, PT, R102, RZ, PT ;  /* 0x000000ff6600720c */ /* 0x000fea0003f05270 */
[----:B------:R-:W1:Y:S02]  /*6cf0*/  LDTM.x32 R4, tmem[UR4+0x20] ;  /* 0x00002004000479ee */ /* 0x000e6400082c0000 */
[----:B------:R-:W-:Y:S04]  /*6d00*/  @P6 LEA R50, R50, UR48, 0x3 ;  /* 0x0000003032326c11 */ /* 0x000fe8000f8e18ff */
[----:B------:R-:W-:Y:S04]  /*6d10*/  @P6 IADD3 R50, PT, PT, R50, 0xe0, RZ ;  /* 0x000000e032326810 */ /* 0x000fe80007ffe0ff */
[----:B------:R-:W-:Y:S01]  /*6d20*/  @P6 PRMT R72, R72, 0x654, R50 ;  /* 0x0000065448486816 */ /* 0x000fe20000000032 */
[----:B------:R-:W-:Y:S02]  /*6d30*/  HADD2.F32 R50, -RZ, R57.H0_H0 ;  /* 0x20000039ff327230 */ /* 0x000fe40000004100 */
[C---:B-1----:R-:W-:Y:S01]  /*6d40*/  FMUL R0, R47.reuse, R4 ;  /* 0x000000042f007220 */ /* 0x042fe20000400000 */
[----:B------:R-:W-:Y:S02]  /*6d50*/  HADD2.F32 R4, -RZ, R56.H1_H1 ;  /* 0x30000038ff047230 */ /* 0x000fe40000004100 */
[C---:B------:R-:W-:Y:S01]  /*6d60*/  FMUL R2, R47.reuse, R5 ;  /* 0x000000052f027220 */ /* 0x040fe20000400000 */
[----:B------:R-:W-:Y:S01]  /*6d70*/  FMUL R7, R47, R7 ;  /* 0x000000072f077220 */ /* 0x000fe20000400000 */
[----:B------:R-:W-:Y:S01]  /*6d80*/  FFMA R0, R49, R3, R0 ;  /* 0x0000000331007223 */ /* 0x000fe20000000000 */
[----:B------:R-:W-:Y:S01]  /*6d90*/  FMUL R3, R47, R6 ;  /* 0x000000062f037220 */ /* 0x000fe20000400000 */
[----:B------:R-:W-:Y:S01]  /*6da0*/  FFMA R2, R49, R4, R2 ;  /* 0x0000000431027223 */ /* 0x000fe20000000002 */
[C---:B------:R-:W-:Y:S01]  /*6db0*/  FMUL R4, R47.reuse, R8 ;  /* 0x000000082f047220 */ /* 0x040fe20000400000 */
[----:B------:R-:W-:Y:S01]  /*6dc0*/  FMUL R8, R47, R12 ;  /* 0x0000000c2f087220 */ /* 0x000fe20000400000 */
[----:B------:R-:W-:Y:S01]  /*6dd0*/  FFMA R3, R49, R50, R3 ;  /* 0x0000003231037223 */ /* 0x000fe20000000003 */
[C---:B------:R-:W-:Y:S01]  /*6de0*/  FMUL R12, R47.reuse, R16 ;  /* 0x000000102f0c7220 */ /* 0x040fe20000400000 */
[C---:B------:R-:W-:Y:S01]  /*6df0*/  FMUL R16, R47.reuse, R20 ;  /* 0x000000142f107220 */ /* 0x040fe20000400000 */
[C---:B------:R-:W-:Y:S01]  /*6e00*/  FMUL R20, R47.reuse, R24 ;  /* 0x000000182f147220 */ /* 0x040fe20000400000 */
[C---:B------:R-:W-:Y:S01]  /*6e10*/  FMUL R24, R47.reuse, R28 ;  /* 0x0000001c2f187220 */ /* 0x040fe20000400000 */
[C---:B------:R-:W-:Y:S01]  /*6e20*/  FMUL R28, R47.reuse, R32 ;  /* 0x000000202f1c7220 */ /* 0x040fe20000400000 */
[--C-:B------:R-:W-:Y:S01]  /*6e30*/  HADD2.F32 R32, -RZ, R58.reuse.H0_H0 ;  /* 0x2000003aff207230 */ /* 0x100fe20000004100 */
[----:B------:R-:W-:Y:S01]  /*6e40*/  F2FP.F16.F32.PACK_AB R52, R2, R0 ;  /* 0x000000000234723e */ /* 0x000fe200000000ff */
[----:B------:R-:W-:Y:S02]  /*6e50*/  HADD2.F32 R0, -RZ, R58.H1_H1 ;  /* 0x3000003aff007230 */ /* 0x000fe40000004100 */
[----:B------:R-:W-:Y:S01]  /*6e60*/  FMUL R5, R47, R9 ;  /* 0x000000092f057220 */ /* 0x000fe20000400000 */
[--C-:B------:R-:W-:Y:S02]  /*6e70*/  HADD2.F32 R2, -RZ, R59.reuse.H0_H0 ;  /* 0x2000003bff027230 */ /* 0x100fe40000004100 */
[C---:B------:R-:W-:Y:S01]  /*6e80*/  FFMA R7, R49.reuse, R51, R7 ;  /* 0x0000003331077223 */ /* 0x040fe20000000007 */
[C---:B------:R-:W-:Y:S01]  /*6e90*/  FFMA R4, R49.reuse, R32, R4 ;  /* 0x0000002031047223 */ /* 0x040fe20000000004 */
[----:B------:R-:W-:Y:S02]  /*6ea0*/  HADD2.F32 R32, -RZ, R59.H1_H1 ;  /* 0x3000003bff207230 */ /* 0x000fe40000004100 */
[----:B------:R-:W-:Y:S01]  /*6eb0*/  FFMA R5, R49, R0, R5 ;  /* 0x0000000031057223 */ /* 0x000fe20000000005 */
[--C-:B------:R-:W-:Y:S01]  /*6ec0*/  HADD2.F32 R0, -RZ, R60.reuse.H0_H0 ;  /* 0x2000003cff007230 */ /* 0x100fe20000004100 */
[----:B------:R-:W-:Y:S01]  /*6ed0*/  F2FP.F16.F32.PACK_AB R53, R7, R3 ;  /* 0x000000030735723e */ /* 0x000fe200000000ff */
[----:B------:R-:W-:Y:S01]  /*6ee0*/  FMUL R6, R47, R10 ;  /* 0x0000000a2f067220 */ /* 0x000fe20000400000 */
[--C-:B------:R-:W-:Y:S01]  /*6ef0*/  HADD2.F32 R3, -RZ, R61.reuse.H0_H0 ;  /* 0x2000003dff037230 */ /* 0x100fe20000004100 */
[----:B------:R-:W-:Y:S01]  /*6f00*/  F2FP.F16.F32.PACK_AB R54, R5, R4 ;  /* 0x000000040536723e */ /* 0x000fe200000000ff */
[----:B------:R-:W-:Y:S01]  /*6f10*/  FMUL R11, R47, R11 ;  /* 0x0000000b2f0b7220 */ /* 0x000fe20000400000 */
[----:B------:R-:W-:Y:S01]  /*6f20*/  FFMA R6, R49, R2, R6 ;  /* 0x0000000231067223 */ /* 0x000fe20000000006 */
[----:B------:R-:W-:Y:S02]  /*6f30*/  HADD2.F32 R2, -RZ, R60.H1_H1 ;  /* 0x3000003cff027230 */ /* 0x000fe40000004100 */
[----:B------:R-:W-:Y:S01]  /*6f40*/  FMUL R9, R47, R13 ;  /* 0x0000000d2f097220 */ /* 0x000fe20000400000 */
[C---:B------:R-:W-:Y:S01]  /*6f50*/  FFMA R11, R49.reuse, R32, R11 ;  /* 0x00000020310b7223 */ /* 0x040fe2000000000b */
[----:B------:R-:W-:Y:S01]  /*6f60*/  FFMA R8, R49, R0, R8 ;  /* 0x0000000031087223 */ /* 0x000fe20000000008 */
[C---:B------:R-:W-:Y:S01]  /*6f70*/  FMUL R10, R47.reuse, R14 ;  /* 0x0000000e2f0a7220 */ /* 0x040fe20000400000 */
[----:B------:R-:W-:Y:S02]  /*6f80*/  HADD2.F32 R0, -RZ, R61.H1_H1 ;  /* 0x3000003dff007230 */ /* 0x000fe40000004100 */
[----:B------:R-:W-:Y:S01]  /*6f90*/  FMUL R15, R47, R15 ;  /* 0x0000000f2f0f7220 */ /* 0x000fe20000400000 */
[C---:B------:R-:W-:Y:S01]  /*6fa0*/  FFMA R9, R49.reuse, R2, R9 ;  /* 0x0000000231097223 */ /* 0x040fe20000000009 */
[C---:B------:R-:W-:Y:S01]  /*6fb0*/  FFMA R10, R49.reuse, R3, R10 ;  /* 0x00000003310a7223 */ /* 0x040fe2000000000a */
[--C-:B------:R-:W-:Y:S02]  /*6fc0*/  HADD2.F32 R2, -RZ, R62.reuse.H0_H0 ;  /* 0x2000003eff027230 */ /* 0x100fe40000004100 */
[----:B------:R-:W-:Y:S01]  /*6fd0*/  FFMA R15, R49, R0, R15 ;  /* 0x00000000310f7223 */ /* 0x000fe2000000000f */
[----:B------:R-:W-:Y:S02]  /*6fe0*/  HADD2.F32 R3, -RZ, R62.H1_H1 ;  /* 0x3000003eff037230 */ /* 0x000fe40000004100 */
[C---:B------:R-:W-:Y:S01]  /*6ff0*/  FMUL R13, R47.reuse, R17 ;  /* 0x000000112f0d7220 */ /* 0x040fe20000400000 */
[--C-:B------:R-:W-:Y:S02]  /*7000*/  HADD2.F32 R0, -RZ, R63.reuse.H0_H0 ;  /* 0x2000003fff007230 */ /* 0x100fe40000004100 */
[----:B------:R-:W-:Y:S01]  /*7010*/  FMUL R14, R47, R18 ;  /* 0x000000122f0e7220 */ /* 0x000fe20000400000 */
[C---:B------:R-:W-:Y:S01]  /*7020*/  FFMA R12, R49.reuse, R2, R12 ;  /* 0x00000002310c7223 */ /* 0x040fe2000000000c */
[C---:B------:R-:W-:Y:S01]  /*7030*/  FFMA R13, R49.reuse, R3, R13 ;  /* 0x00000003310d7223 */ /* 0x040fe2000000000d */
[----:B------:R-:W-:Y:S02]  /*7040*/  HADD2.F32 R2, -RZ, R63.H1_H1 ;  /* 0x3000003fff027230 */ /* 0x000fe40000004100 */
[----:B------:R-:W-:Y:S01]  /*7050*/  FFMA R14, R49, R0, R14 ;  /* 0x00000000310e7223 */ /* 0x000fe2000000000e */
[C---:B------:R-:W-:Y:S01]  /*7060*/  FMUL R19, R47.reuse, R19 ;  /* 0x000000132f137220 */ /* 0x040fe20000400000 */
[--C-:B------:R-:W-:Y:S02]  /*7070*/  HADD2.F32 R0, -RZ, R68.reuse.H0_H0 ;  /* 0x20000044ff007230 */ /* 0x100fe40000004100 */
[----:B------:R-:W-:Y:S01]  /*7080*/  FMUL R17, R47, R21 ;  /* 0x000000152f117220 */ /* 0x000fe20000400000 */
[--C-:B------:R-:W-:Y:S02]  /*7090*/  HADD2.F32 R3, -RZ, R69.reuse.H0_H0 ;  /* 0x20000045ff037230 */ /* 0x100fe40000004100 */
[C---:B------:R-:W-:Y:S01]  /*70a0*/  FFMA R19, R49.reuse, R2, R19 ;  /* 0x0000000231137223 */ /* 0x040fe20000000013 */
[----:B------:R-:W-:Y:S02]  /*70b0*/  HADD2.F32 R2, -RZ, R68.H1_H1 ;  /* 0x30000044ff027230 */ /* 0x000fe40000004100 */
        /* <DEDUP_REMOVED lines=9> */
[----:B------:R-:W-:Y:S01]  /*7150*/  FMUL R21, R47, R25 ;  /* 0x000000192f157220 */ /* 0x000fe20000400000 */
[----:B------:R-:W-:Y:S01]  /*7160*/  F2FP.F16.F32.PACK_AB R55, R11, R6 ;  /* 0x000000060b37723e */ /* 0x000fe200000000ff */
[--C-:B------:R-:W-:Y:S02]  /*7170*/  HADD2.F32 R3, -RZ, R71.reuse.H0_H0 ;  /* 0x20000047ff037230 */ /* 0x100fe40000004100 */
[----:B------:R-:W-:Y:S01]  /*7180*/  FMUL R22, R47, R26 ;  /* 0x0000001a2f167220 */ /* 0x000fe20000400000 */
[C---:B------:R-:W-:Y:S01]  /*7190*/  FFMA R20, R49.reuse, R2, R20 ;  /* 0x0000000231147223 */ /* 0x040fe20000000014 */
[C---:B------:R-:W-:Y:S01]  /*71a0*/  FFMA R21, R49.reuse, R0, R21 ;  /* 0x0000000031157223 */ /* 0x040fe20000000015 */
[----:B------:R1:W-:Y:S01]  /*71b0*/  STS.128 [R100+0x2000], R52 ;  /* 0x0020003464007388 */ /* 0x0003e20000000c00 */
[----:B------:R-:W-:Y:S02]  /*71c0*/  HADD2.F32 R0, -RZ, R71.H1_H1 ;  /* 0x30000047ff007230 */ /* 0x000fe40000004100 */
[----:B------:R-:W-:Y:S01]  /*71d0*/  FFMA R22, R49, R3, R22 ;  /* 0x0000000331167223 */ /* 0x000fe20000000016 */
[----:B------:R-:W-:Y:S01]  /*71e0*/  FMUL R27, R47, R27 ;  /* 0x0000001b2f1b7220 */ /* 0x000fe20000400000 */
[--C-:B------:R-:W-:Y:S01]  /*71f0*/  HADD2.F32 R2, -RZ, R76.reuse.H0_H0 ;  /* 0x2000004cff027230 */ /* 0x100fe20000004100 */
[----:B------:R-:W-:Y:S01]  /*7200*/  F2FP.F16.F32.PACK_AB R8, R9, R8 ;  /* 0x000000080908723e */ /* 0x000fe200000000ff */
[----:B------:R-:W-:Y:S01]  /*7210*/  HADD2.F32 R3, -RZ, R76.H1_H1 ;  /* 0x3000004cff037230 */ /* 0x000fe20000004100 */
[----:B------:R-:W-:Y:S01]  /*7220*/  F2FP.F16.F32.PACK_AB R9, R15, R10 ;  /* 0x0000000a0f09723e */ /* 0x000fe200000000ff */
[----:B------:R-:W-:Y:S01]  /*7230*/  FMUL R25, R47, R29 ;  /* 0x0000001d2f197220 */ /* 0x000fe20000400000 */
[--C-:B------:R-:W-:Y:S01]  /*7240*/  HADD2.F32 R4, -RZ, R77.reuse.H0_H0 ;  /* 0x2000004dff047230 */ /* 0x100fe20000004100 */
[----:B------:R-:W-:Y:S01]  /*7250*/  F2FP.F16.F32.PACK_AB R10, R13, R12 ;  /* 0x0000000c0d0a723e */ /* 0x000fe200000000ff */
[----:B------:R-:W-:Y:S01]  /*7260*/  FMUL R26, R47, R30 ;  /* 0x0000001e2f1a7220 */ /* 0x000fe20000400000 */
[----:B------:R-:W-:Y:S01]  /*7270*/  F2FP.F16.F32.PACK_AB R11, R19, R14 ;  /* 0x0000000e130b723e */ /* 0x000fe200000000ff */
[C---:B------:R-:W-:Y:S01]  /*7280*/  FFMA R27, R49.reuse, R0, R27 ;  /* 0x00000000311b7223 */ /* 0x040fe2000000001b */
[C---:B------:R-:W-:Y:S01]  /*7290*/  FFMA R24, R49.reuse, R2, R24 ;  /* 0x0000000231187223 */ /* 0x040fe20000000018 */
[----:B------:R-:W-:Y:S02]  /*72a0*/  HADD2.F32 R0, -RZ, R77.H1_H1 ;  /* 0x3000004dff007230 */ /* 0x000fe40000004100 */
[----:B------:R-:W-:Y:S01]  /*72b0*/  FFMA R25, R49, R3, R25 ;  /* 0x0000000331197223 */ /* 0x000fe20000000019 */
[----:B------:R1:W-:Y:S01]  /*72c0*/  STS.128 [R99+0x2010], R8 ;  /* 0x0020100863007388 */ /* 0x0003e20000000c00 */
[----:B------:R-:W-:Y:S01]  /*72d0*/  FMUL R31, R47, R31 ;  /* 0x0000001f2f1f7220 */ /* 0x000fe20000400000 */
[--C-:B------:R-:W-:Y:S02]  /*72e0*/  HADD2.F32 R2, -RZ, R78.reuse.H0_H0 ;  /* 0x2000004eff027230 */ /* 0x100fe40000004100 */
[----:B------:R-:W-:Y:S01]  /*72f0*/  FFMA R26, R49, R4, R26 ;  /* 0x00000004311a7223 */ /* 0x000fe2000000001a */
[----:B------:R-:W-:Y:S02]  /*7300*/  HADD2.F32 R3, -RZ, R78.H1_H1 ;  /* 0x3000004eff037230 */ /* 0x000fe40000004100 */
[----:B------:R-:W-:Y:S01]  /*7310*/  FMUL R29, R47, R33 ;  /* 0x000000212f1d7220 */ /* 0x000fe20000400000 */
[--C-:B------:R-:W-:Y:S01]  /*7320*/  HADD2.F32 R4, -RZ, R79.reuse.H0_H0 ;  /* 0x2000004fff047230 */ /* 0x100fe20000004100 */
[----:B------:R-:W-:Y:S01]  /*7330*/  F2FP.F16.F32.PACK_AB R16, R17, R16 ;  /* 0x000000101110723e */ /* 0x000fe200000000ff */
[----:B------:R-:W-:Y:S01]  /*7340*/  FMUL R30, R47, R34 ;  /* 0x000000222f1e7220 */ /* 0x000fe20000400000 */
        /* <DEDUP_REMOVED lines=14> */
[----:B------:R-:W-:Y:S02]  /*7430*/  F2FP.F16.F32.PACK_AB R27, R35, R30 ;  /* 0x0000001e231b723e */ /* 0x000fe400000000ff */
[----:B------:R-:W-:Y:S02]  /*7440*/  LEA R0, R65, UR48, 0x3 ;  /* 0x0000003041007c11 */ /* 0x000fe4000f8e18ff */
[----:B------:R-:W-:Y:S01]  /*7450*/  @P6 SHF.L.U32 R2, R97, 0x1f, RZ ;  /* 0x0000001f61026819 */ /* 0x000fe200000006ff */
        /* <DEDUP_REMOVED lines=9> */
[----:B------:R-:W-:Y:S02]  /*74f0*/  UIADD3 UR8, UP0, UPT, UR52, 0x680, URZ ;  /* 0x0000068034087890 */ /* 0x000fe4000ff1e0ff */
[----:B------:R-:W-:Y:S02]  /*7500*/  UIADD3 UR5, UPT, UPT, UR41, 0x20, URZ ;  /* 0x0000002029057890 */ /* 0x000fe4000fffe0ff */
[----:B------:R-:W-:Y:S02]  /*7510*/  UIADD3 UR4, UPT, UPT, UR48, 0x2200, URZ ;  /* 0x0000220030047890 */ /* 0x000fe4000fffe0ff */
[----:B------:R-:W-:Y:S01]  /*7520*/  UIADD3.X UR9, UPT, UPT, URZ, UR53, URZ, UP0, !UPT ;  /* 0x00000035ff097290 */ /* 0x000fe200087fe4ff */
[----:B------:R-:W-:Y:S01]  /*7530*/  UMOV UR6, UR42 ;  /* 0x0000002a00067c82 */ /* 0x000fe20008000000 */
[----:B------:R-:W-:Y:S07]  /*7540*/  UMOV UR7, UR36 ;  /* 0x0000002400077c82 */ /* 0x000fee0008000000 */
[----:B------:R2:W-:Y:S01]  /*7550*/  UTMASTG.3D [UR4], [UR8] ;  /* 0x00000004080073b5 */ /* 0x0005e20008010000 */
[----:B------:R0:W-:Y:S01]  /*7560*/  UTMACMDFLUSH ;  /* 0x00000000000079b7 */ /* 0x0001e20000000000 */
[----:B--2---:R-:W-:Y:S04]  /*7570*/  DEPBAR.LE SB0, 0x1 ;  /* 0x000080400000791a */ /* 0x004fe80000000000 */
.L_x_117:
[----:B------:R-:W-:Y:S05]  /*7580*/  BSYNC.RECONVERGENT B0 ;  /* 0x0000000000007941 */ /* 0x000fea0003800200 */
.L_x_116:
[----:B------:R-:W-:Y:S01]  /*7590*/  BAR.SYNC.DEFER_BLOCKING 0x1, 0x80 ;  /* 0x0042000000007b1d */ /* 0x000fe20000010000 */
[----:B------:R-:W-:Y:S04]  /*75a0*/  UIADD3 UR40, UPT, UPT, UR51, 0x1, URZ ;  /* 0x0000000133287890 */ /* 0x000fe8000fffe0ff */
[----:B------:R-:W-:Y:S04]  /*75b0*/  UISETP.NE.AND UP0, UPT, UR40, 0x4, UPT ;  /* 0x000000042800788c */ /* 0x000fe8000bf05270 */
[----:B------:R-:W-:Y:S01]  /*75c0*/  USEL UR40, UR40, URZ, UP0 ;  /* 0x000000ff28287287 */ /* 0x000fe20008000000 */
[----:B------:R2:W-:Y:S01]  /*75d0*/  @P6 SYNCS.ARRIVE.TRANS64.RED.A1T0 RZ, [R72+URZ], RZ ;  /* 0x000000ff48ff69a7 */ /* 0x0005e200081004ff */
[----:B------:R-:W-:Y:S01]  /*75e0*/  BSSY B1, `(.L_x_118) ;  /* 0x0000017000017945 */ /* 0x000fe20003800000 */
[----:B------:R-:W4:Y:S02]  /*75f0*/  @P6 SYNCS.PHASECHK.TRANS64.TRYWAIT P0, [R0+URZ+0xc0], R2 ;  /* 0x0000c002000065a7 */ /* 0x000f2400080011ff */
[----:B----4-:R-:W-:Y:S01]  /*7600*/  @P6 SEL R66, RZ, 0x1, !P0 ;  /* 0x00000001ff426807 */ /* 0x010fe20004000000 */
[----:B--2---:R-:W-:Y:S06]  /*7610*/  @!P6 BRA `(.L_x_119) ;  /* 0x00000000004ce947 */ /* 0x004fec0003800000 */
        /* <DEDUP_REMOVED lines=9> */
[----:B------:R-:W-:Y:S04]  /*76b0*/  SHF.L.U32 R6, R97, 0x1f, RZ ;  /* 0x0000001f61067819 */ /* 0x000fe800000006ff */
[----:B------:R-:W2:Y:S02]  /*76c0*/  SYNCS.PHASECHK.TRANS64.TRYWAIT P0, [R0+URZ+0xc0], R6 ;  /* 0x0000c006000075a7 */ /* 0x000ea400080011ff */
[----:B--2---:R-:W-:Y:S05]  /*76d0*/  @!P0 BRA `(.L_x_122) ;  /* 0x0000002800248947 */ /* 0x004fea0003800000 */
.L_x_121:
[----:B------:R-:W-:Y:S05]  /*76e0*/  BSYNC B0 ;  /* 0x0000000000007941 */ /* 0x000fea0003800000 */
.L_x_120:
[----:B------:R-:W-:Y:S02]  /*76f0*/  ISETP.NE.AND P0, PT, R67, RZ, PT ;  /* 0x000000ff4300720c */ /* 0x000fe40003f05270 */
[----:B------:R-:W-:Y:S11]  /*7700*/  IADD3 R65, PT, PT, R65, 0x1, RZ ;  /* 0x0000000141417810 */ /* 0x000ff60007ffe0ff */
[----:B------:R4:W1:Y:S04]  /*7710*/  @P0 LDS.128 R56, [R5] ;  /* 0x0000000005380984 */ /* 0x0008680000000c00 */
[----:B------:R4:W1:Y:S04]  /*7720*/  @P0 LDS.128 R60, [R4+0x10] ;  /* 0x00001000043c0984 */ /* 0x0008680000000c00 */
[----:B------:R4:W1:Y:S04]  /*7730*/  @P0 LDS.128 R68, [R3+0x20] ;  /* 0x0000200003440984 */ /* 0x0008680000000c00 */
[----:B------:R4:W1:Y:S02]  /*7740*/  @P0 LDS.128 R76, [R2+0x30] ;  /* 0x00003000024c0984 */ /* 0x0008640000000c00 */
.L_x_119:
[----:B------:R-:W-:Y:S05]  /*7750*/  BSYNC B1 ;  /* 0x0000000000017941 */ /* 0x000fea0003800000 */
.L_x_118:
        /* <DEDUP_REMOVED lines=21> */
.L_x_123:
        /* <DEDUP_REMOVED lines=146> */
.L_x_125:
[----:B------:R-:W-:Y:S05]  /*81d0*/  BSYNC.RECONVERGENT B0 ;  /* 0x0000000000007941 */ /* 0x000fea0003800200 */
.L_x_124:
        /* <DEDUP_REMOVED lines=21> */
.L_x_129:
[----:B------:R-:W-:Y:S05]  /*8330*/  BSYNC B0 ;  /* 0x0000000000007941 */ /* 0x000fea0003800000 */
.L_x_128:
[----:B------:R-:W-:Y:S11]  /*8340*/  ISETP.NE.AND P0, PT, R67, RZ, PT ;  /* 0x000000ff4300720c */ /* 0x000ff60003f05270 */
[----:B------:R-:W-:Y:S02]  /*8350*/  @!UPT UIADD3 URZ, UPT, UPT, URZ, URZ, URZ ;  /* 0x000000fffffff290 */ /* 0x000fe4000fffe0ff */
[----:B------:R4:W1:Y:S04]  /*8360*/  @P0 LDS.128 R56, [R4] ;  /* 0x0000000004380984 */ /* 0x0008680000000c00 */
[----:B------:R4:W1:Y:S04]  /*8370*/  @P0 LDS.128 R60, [R3+0x10] ;  /* 0x00001000033c0984 */ /* 0x0008680000000c00 */
[----:B------:R4:W1:Y:S04]  /*8380*/  @P0 LDS.128 R68, [R2+0x20] ;  /* 0x0000200002440984 */ /* 0x0008680000000c00 */
[----:B------:R4:W1:Y:S02]  /*8390*/  @P0 LDS.128 R76, [R65+0x30] ;  /* 0x00003000414c0984 */ /* 0x0008640000000c00 */
.L_x_127:
[----:B------:R-:W-:Y:S05]  /*83a0*/  BSYNC B1 ;  /* 0x0000000000017941 */ /* 0x000fea0003800000 */
.L_x_126:
        /* <DEDUP_REMOVED lines=21> */
.L_x_131:
[----:B------:R-:W-:Y:S01]  /*8500*/  ISETP.NE.AND P0, PT, R102, RZ, PT ;  /* 0x000000ff6600720c */ /* 0x000fe20003f05270 */
[----:B------:R-:W-:Y:S05]  /*8510*/  WARPSYNC.ALL ;  /* 0x0000000000007948 */ /* 0x000fea0003800000 */
[----:B------:R-:W-:Y:S01]  /*8520*/  R2UR UR4, R48 ;  /* 0x00000000300472ca */ /* 0x000fe200000e0000 */
[--C-:B-1----:R-:W-:Y:S01]  /*8530*/  HADD2.F32 R0, -RZ, R56.reuse.H0_H0 ;  /* 0x20000038ff007230 */ /* 0x102fe20000004100 */
[----:B------:R-:W-:Y:S01]  /*8540*/  R2UR UR5, R64 ;  /* 0x00000000400572ca */ /* 0x000fe200000e0000 */
[----:B----4-:R-:W-:Y:S01]  /*8550*/  HADD2.F32 R2, -RZ, R56.H1_H1 ;  /* 0x30000038ff027230 */ /* 0x010fe20000004100 */
[----:B------:R-:W-:Y:S01]  /*8560*/  BSSY.RECONVERGENT B0, `(.L_x_132) ;  /* 0x0000089000007945 */ /* 0x000fe20003800200 */
[--C-:B------:R-:W-:Y:S02]  /*8570*/  HADD2.F32 R3, -RZ, R57.reuse.H0_H0 ;  /* 0x20000039ff037230 */ /* 0x100fe40000004100 */
[----:B------:R-:W-:Y:S02]  /*8580*/  HADD2.F32 R48, -RZ, R57.H1_H1 ;  /* 0x30000039ff307230 */ /* 0x000fe40000004100 */
[--C-:B------:R-:W-:Y:S02]  /*8590*/  HADD2.F32 R50, -RZ, R58.reuse.H0_H0 ;  /* 0x2000003aff327230 */ /* 0x100fe40000004100 */
[----:B------:R-:W-:Y:S02]  /*85a0*/  HADD2.F32 R51, -RZ, R58.H1_H1 ;  /* 0x3000003aff337230 */ /* 0x000fe40000004100 */
[----:B------:R-:W1:Y:S01]  /*85b0*/  LDTM.x32 R4, tmem[UR4+0x60] ;  /* 0x00006004000479ee */ /* 0x000e6200082c0000 */
[----:B------:R-:W-:Y:S01]  /*85c0*/  NOP ;  /* 0x0000000000007918 */ /* 0x000fe20000000000 */
[----:B------:R-:W-:Y:S01]  /*85d0*/  UIADD3 UR5, UPT, UPT, UR5, 0x150, URZ ;  /* 0x0000015005057890 */ /* 0x000fe2000fffe0ff */
[--C-:B------:R-:W-:Y:S02]  /*85e0*/  HADD2.F32 R52, -RZ, R59.reuse.H0_H0 ;  /* 0x2000003bff347230 */ /* 0x100fe40000004100 */
[----:B------:R-:W-:Y:S01]  /*85f0*/  HADD2.F32 R53, -RZ, R59.H1_H1 ;  /* 0x3000003bff357230 */ /* 0x000fe20000004100 */
[----:B------:R-:W-:Y:S01]  /*8600*/  UPRMT UR5, UR37, 0x654, UR5 ;  /* 0x0000065425057896 */ /* 0x000fe20008000005 */
[--C-:B------:R-:W-:Y:S02]  /*8610*/  HADD2.F32 R54, -RZ, R60.reuse.H0_H0 ;  /* 0x2000003cff367230 */ /* 0x100fe40000004100 */
[----:B------:R-:W-:Y:S02]  /*8620*/  HADD2.F32 R55, -RZ, R60.H1_H1 ;  /* 0x3000003cff377230 */ /* 0x000fe40000004100 */
[--C-:B------:R-:W-:Y:S02]  /*8630*/  HADD2.F32 R56, -RZ, R61.reuse.H0_H0 ;  /* 0x2000003dff387230 */ /* 0x100fe40000004100 */
[----:B------:R-:W-:Y:S02]  /*8640*/  HADD2.F32 R57, -RZ, R61.H1_H1 ;  /* 0x3000003dff397230 */ /* 0x000fe40000004100 */
[----:B-1----:R-:W-:Y:S01]  /*8650*/  SYNCS.ARRIVE.TRANS64.RED.A1T0 RZ, [UR5], RZ ;  /* 0x000000ffffff79a7 */ /* 0x002fe20008100405 */
[--C-:B------:R-:W-:Y:S02]  /*8660*/  HADD2.F32 R58, -RZ, R62.reuse.H0_H0 ;  /* 0x2000003eff3a7230 */ /* 0x100fe40000004100 */
[----:B------:R-:W-:Y:S02]  /*8670*/  HADD2.F32 R59, -RZ, R62.H1_H1 ;  /* 0x3000003eff3b7230 */ /* 0x000fe40000004100 */
[--C-:B------:R-:W-:Y:S02]  /*8680*/  HADD2.F32 R60, -RZ, R63.reuse.H0_H0 ;  /* 0x2000003fff3c7230 */ /* 0x100fe40000004100 */
[----:B------:R-:W-:Y:S02]  /*8690*/  HADD2.F32 R61, -RZ, R63.H1_H1 ;  /* 0x3000003fff3d7230 */ /* 0x000fe40000004100 */
[C---:B------:R-:W-:Y:S01]  /*86a0*/  FMUL R4, R47.reuse, R4 ;  /* 0x000000042f047220 */ /* 0x040fe20000400000 */
[C---:B------:R-:W-:Y:S01]  /*86b0*/  FMUL R5, R47.reuse, R5 ;  /* 0x000000052f057220 */ /* 0x040fe20000400000 */
[C---:B------:R-:W-:Y:S01]  /*86c0*/  FMUL R6, R47.reuse, R6 ;  /* 0x000000062f067220 */ /* 0x040fe20000400000 */
[----:B------:R-:W-:Y:S01]  /*86d0*/  FMUL R7, R47, R7 ;  /* 0x000000072f077220 */ /* 0x000fe20000400000 */
[C---:B------:R-:W-:Y:S01]  /*86e0*/  FFMA R4, R49.reuse, R0, R4 ;  /* 0x0000000031047223 */ /* 0x040fe20000000004 */
[C---:B------:R-:W-:Y:S01]  /*86f0*/  FFMA R5, R49.reuse, R2, R5 ;  /* 0x0000000231057223 */ /* 0x040fe20000000005 */
[C---:B------:R-:W-:Y:S01]  /*8700*/  FFMA R6, R49.reuse, R3, R6 ;  /* 0x0000000331067223 */ /* 0x040fe20000000006 */
[----:B------:R-:W-:Y:S01]  /*8710*/  FFMA R7, R49, R48, R7 ;  /* 0x0000003031077223 */ /* 0x000fe20000000007 */
[C---:B------:R-:W-:Y:S01]  /*8720*/  FMUL R8, R47.reuse, R8 ;  /* 0x000000082f087220 */ /* 0x040fe20000400000 */
[----:B------:R-:W-:Y:S01]  /*8730*/  FMUL R9, R47, R9 ;  /* 0x000000092f097220 */ /* 0x000fe20000400000 */
[----:B------:R-:W-:Y:S01]  /*8740*/  F2FP.F16.F32.PACK_AB R4, R5, R4 ;  /* 0x000000040504723e */ /* 0x000fe200000000ff */
[----:B------:R-:W-:Y:S01]  /*8750*/  FMUL R0, R47, R10 ;  /* 0x0000000a2f007220 */ /* 0x000fe20000400000 */
[----:B------:R-:W-:Y:S01]  /*8760*/  F2FP.F16.F32.PACK_AB R5, R7, R6 ;  /* 0x000000060705723e */ /* 0x000fe200000000ff */
[C---:B------:R-:W-:Y:S01]  /*8770*/  FFMA R8, R49.reuse, R50, R8 ;  /* 0x0000003231087223 */ /* 0x040fe20000000008 */
[C---:B------:R-:W-:Y:S01]  /*8780*/  FFMA R9, R49.reuse, R51, R9 ;  /* 0x0000003331097223 */ /* 0x040fe20000000009 */
[----:B------:R-:W-:Y:S01]  /*8790*/  FFMA R0, R49, R52, R0 ;  /* 0x0000003431007223 */ /* 0x000fe20000000000 */
[C---:B------:R-:W-:Y:S01]  /*87a0*/  FMUL R2, R47.reuse, R11 ;  /* 0x0000000b2f027220 */ /* 0x040fe20000400000 */
[C---:B------:R-:W-:Y:S01]  /*87b0*/  FMUL R3, R47.reuse, R12 ;  /* 0x0000000c2f037220 */ /* 0x040fe20000400000 */
[----:B------:R-:W-:Y:S01]  /*87c0*/  FMUL R10, R47, R13 ;  /* 0x0000000d2f0a7220 */ /* 0x000fe20000400000 */
[----:B------:R-:W-:Y:S01]  /*87d0*/  F2FP.F16.F32.PACK_AB R6, R9, R8 ;  /* 0x000000080906723e */ /* 0x000fe200000000ff */
[C---:B------:R-:W-:Y:S01]  /*87e0*/  FFMA R2, R49.reuse, R53, R2 ;  /* 0x0000003531027223 */ /* 0x040fe20000000002 */
[C---:B------:R-:W-:Y:S01]  /*87f0*/  FFMA R3, R49.reuse, R54, R3 ;  /* 0x0000003631037223 */ /* 0x040fe20000000003 */
[----:B------:R-:W-:Y:S01]  /*8800*/  FFMA R10, R49, R55, R10 ;  /* 0x00000037310a7223 */ /* 0x000fe2000000000a */
[C---:B------:R-:W-:Y:S01]  /*8810*/  FMUL R11, R47.reuse, R14 ;  /* 0x0000000e2f0b7220 */ /* 0x040fe20000400000 */
[C---:B------:R-:W-:Y:S01]  /*8820*/  FMUL R15, R47.reuse, R15 ;  /* 0x0000000f2f0f7220 */ /* 0x040fe20000400000 */
[C---:B------:R-:W-:Y:S01]  /*8830*/  FMUL R12, R47.reuse, R16 ;  /* 0x000000102f0c7220 */ /* 0x040fe20000400000 */
[----:B------:R-:W-:Y:S01]  /*8840*/  FMUL R13, R47, R17 ;  /* 0x000000112f0d7220 */ /* 0x000fe20000400000 */
[----:B------:R-:W-:Y:S01]  /*8850*/  FFMA R11, R49, R56, R11 ;  /* 0x00000038310b7223 */ /* 0x000fe2000000000b */
[----:B------:R-:W-:Y:S01]  /*8860*/  FMUL R14, R47, R18 ;  /* 0x000000122f0e7220 */ /* 0x000fe20000400000 */
[----:B------:R-:W-:Y:S01]  /*8870*/  FFMA R15, R49, R57, R15 ;  /* 0x00000039310f7223 */ /* 0x000fe2000000000f */
[--C-:B------:R-:W-:Y:S02]  /*8880*/  HADD2.F32 R62, -RZ, R68.reuse.H0_H0 ;  /* 0x20000044ff3e7230 */ /* 0x100fe40000004100 */
[----:B------:R-:W-:Y:S01]  /*8890*/  FMUL R19, R47, R19 ;  /* 0x000000132f137220 */ /* 0x000fe20000400000 */
[----:B------:R-:W-:Y:S01]  /*88a0*/  F2FP.F16.F32.PACK_AB R7, R2, R0 ;  /* 0x000000000207723e */ /* 0x000fe200000000ff */
[----:B------:R-:W-:Y:S01]  /*88b0*/  FFMA R12, R49, R58, R12 ;  /* 0x0000003a310c7223 */ /* 0x000fe2000000000c */
[----:B------:R-:W-:Y:S02]  /*88c0*/  HADD2.F32 R63, -RZ, R68.H1_H1 ;  /* 0x30000044ff3f7230 */ /* 0x000fe40000004100 */
[----:B------:R-:W-:Y:S01]  /*88d0*/  FMUL R16, R47, R20 ;  /* 0x000000142f107220 */ /* 0x000fe20000400000 */
[----:B------:R-:W-:Y:S01]  /*88e0*/  FFMA R13, R49, R59, R13 ;  /* 0x0000003b310d7223 */ /* 0x000fe2000000000d */
[----:B------:R1:W-:Y:S01]  /*88f0*/  STS.128 [R100+0x6000], R4 ;  /* 0x0060000464007388 */ /* 0x0003e20000000c00 */
[--C-:B------:R-:W-:Y:S02]  /*8900*/  HADD2.F32 R64, -RZ, R69.reuse.H0_H0 ;  /* 0x20000045ff407230 */ /* 0x100fe40000004100 */
[----:B------:R-:W-:Y:S01]  /*8910*/  FMUL R17, R47, R21 ;  /* 0x000000152f117220 */ /* 0x000fe20000400000 */
[----:B------:R-:W-:Y:S01]  /*8920*/  FFMA R14, R49, R60, R14 ;  /* 0x0000003c310e7223 */ /* 0x000fe2000000000e */
[----:B------:R-:W-:Y:S02]  /*8930*/  HADD2.F32 R65, -RZ, R69.H1_H1 ;  /* 0x30000045ff417230 */ /* 0x000fe40000004100 */
[----:B------:R-:W-:Y:S01]  /*8940*/  FMUL R18, R47, R22 ;  /* 0x000000162f127220 */ /* 0x000fe20000400000 */
[----:B------:R-:W-:Y:S01]  /*8950*/  FFMA R19, R49, R61, R19 ;  /* 0x0000003d31137223 */ /* 0x000fe20000000013 */
        /* <DEDUP_REMOVED lines=11> */
[----:B------:R-:W-:Y:S01]  /*8a10*/  F2FP.F16.F32.PACK_AB R8, R10, R3 ;  /* 0x000000030a08723e */ /* 0x000fe200000000ff */
[----:B------:R-:W-:Y:S01]  /*8a20*/  FFMA R23, R49, R65, R23 ;  /* 0x0000004131177223 */ /* 0x000fe20000000017 */
[----:B------:R-:W-:Y:S01]  /*8a30*/  F2FP.F16.F32.PACK_AB R9, R15, R11 ;  /* 0x0000000b0f09723e */ /* 0x000fe200000000ff */
[--C-:B------:R-:W-:Y:S02]  /*8a40*/  HADD2.F32 R70, -RZ, R76.reuse.H0_H0 ;  /* 0x2000004cff467230 */ /* 0x100fe40000004100 */
[----:B------:R-:W-:Y:S01]  /*8a50*/  FMUL R27, R47, R27 ;  /* 0x0000001b2f1b7220 */ /* 0x000fe20000400000 */
[----:B------:R-:W-:Y:S01]  /*8a60*/  F2FP.F16.F32.PACK_AB R10, R13, R12 ;  /* 0x0000000c0d0a723e */ /* 0x000fe200000000ff */
[----:B------:R-:W-:Y:S01]  /*8a70*/  FFMA R20, R49, R66, R20 ;  /* 0x0000004231147223 */ /* 0x000fe20000000014 */
[----:B------:R-:W-:Y:S01]  /*8a80*/  F2FP.F16.F32.PACK_AB R11, R19, R14 ;  /* 0x0000000e130b723e */ /* 0x000fe200000000ff */
[----:B------:R-:W-:Y:S02]  /*8a90*/  HADD2.F32 R71, -RZ, R76.H1_H1 ;  /* 0x3000004cff477230 */ /* 0x000fe40000004100 */
[----:B------:R-:W-:Y:S01]  /*8aa0*/  FMUL R24, R47, R28 ;  /* 0x0000001c2f187220 */ /* 0x000fe20000400000 */
[----:B------:R-:W-:Y:S01]  /*8ab0*/  FFMA R21, R49, R67, R21 ;  /* 0x0000004331157223 */ /* 0x000fe20000000015 */
[--C-:B------:R-:W-:Y:S01]  /*8ac0*/  HADD2.F32 R72, -RZ, R77.reuse.H0_H0 ;  /* 0x2000004dff487230 */ /* 0x100fe20000004100 */
[----:B------:R1:W-:Y:S01]  /*8ad0*/  STS.128 [R99+0x6010], R8 ;  /* 0x0060100863007388 */ /* 0x0003e20000000c00 */
        /* <DEDUP_REMOVED lines=49> */
.L_x_133:
[----:B------:R-:W-:Y:S05]  /*8df0*/  BSYNC.RECONVERGENT B0 ;  /* 0x0000000000007941 */ /* 0x000fea0003800200 */
.L_x_132:
[----:B------:R-:W-:Y:S01]  /*8e00*/  BAR.SYNC.DEFER_BLOCKING 0x1, 0x80 ;  /* 0x0042000000007b1d */ /* 0x000fe20000010000 */
[----:B------:R-:W-:Y:S01]  /*8e10*/  UISETP.NE.AND UP0, UPT, UR49, -0x4, UPT ;  /* 0xfffffffc3100788c */ /* 0x000fe2000bf05270 */
[----:B------:R-:W-:Y:S08]  /*8e20*/  IADD3 R45, PT, PT, R45, 0x1, RZ ;  /* 0x000000012d2d7810 */ /* 0x000ff00007ffe0ff */
[----:B------:R-:W-:Y:S05]  /*8e30*/  BRA.U !UP0, `(.L_x_134) ;  /* 0x0000000108287547 */ /* 0x000fea000b800000 */
[----:B------:R-:W-:Y:S01]  /*8e40*/  ISETP.NE.AND P0, PT, R107, RZ, PT ;  /* 0x000000ff6b00720c */ /* 0x000fe20003f05270 */
[----:B------:R-:W-:Y:S01]  /*8e50*/  IMAD.U32 R2, RZ, RZ, UR51 ;  /* 0x00000033ff027e24 */ /* 0x000fe2000f8e00ff */
[----:B------:R-:W-:Y:S01]  /*8e60*/  UIADD3 UR51, UPT, UPT, UR51, 0x1, URZ ;  /* 0x0000000133337890 */ /* 0x000fe2000fffe0ff */
[----:B------:R-:W-:Y:S03]  /*8e70*/  IMAD.U32 R0, RZ, RZ, UR37 ;  /* 0x00000025ff007e24 */ /* 0x000fe6000f8e00ff */
[----:B------:R-:W-:Y:S04]  /*8e80*/  UISETP.NE.AND UP0, UPT, UR51, 0x4, UPT ;  /* 0x000000043300788c */ /* 0x000fe8000bf05270 */
[----:B------:R-:W-:Y:S03]  /*8e90*/  USEL UR51, UR51, URZ, UP0 ;  /* 0x000000ff33337287 */ /* 0x000fe60008000000 */
[----:B------:R-:W-:Y:S05]  /*8ea0*/  @P0 LEA R2, R2, UR48, 0x3 ;  /* 0x0000003002020c11 */ /* 0x000fea000f8e18ff */
[----:B------:R-:W-:Y:S05]  /*8eb0*/  @P0 VIADD R2, R2, 0xe0 ;  /* 0x000000e002020836 */ /* 0x000fea0000000000 */
[----:B------:R-:W-:Y:S04]  /*8ec0*/  @P0 PRMT R0, R0, 0x654, R2 ;  /* 0x0000065400000816 */ /* 0x000fe80000000002 */
[----:B------:R2:W-:Y:S03]  /*8ed0*/  @P0 SYNCS.ARRIVE.TRANS64.RED.A1T0 RZ, [R0+URZ], RZ ;  /* 0x000000ff00ff09a7 */ /* 0x0005e600081004ff */
.L_x_134:
[----:B------:R-:W-:Y:S01]  /*8ee0*/  ISETP.NE.AND P2, PT, R103, RZ, PT ;  /* 0x000000ff6700720c */ /* 0x000fe20003f45270 */
[----:B------:R-:W-:Y:S01]  /*8ef0*/  UIADD3 UR49, UPT, UPT, UR49, 0x4, URZ ;  /* 0x0000000431317890 */ /* 0x000fe2000fffe0ff */
[----:B------:R-:W-:Y:S01]  /*8f00*/  ISETP.NE.AND P0, PT, R105, 0x2, PT ;  /* 0x000000026900780c */ /* 0x000fe20003f05270 */
[----:B------:R-:W-:Y:S01]  /*8f10*/  IMAD.IADD R14, R43, 0x1, R86 ;  /* 0x000000012b0e7824 */ /* 0x000fe200078e0256 */
[----:B------:R-:W-:Y:S01]  /*8f20*/  ISETP.NE.AND P1, PT, R45, 0x4, PT ;  /* 0x000000042d00780c */ /* 0x000fe20003f25270 */
[----:B------:R-:W-:Y:S01]  /*8f30*/  IMAD.IADD R15, R44, 0x1, R87 ;  /* 0x000000012c0f7824 */ /* 0x000fe200078e0257 */
[----:B------:R-:W-:Y:S02]  /*8f40*/  SEL R2, RZ, 0x1, P0 ;  /* 0x00000001ff027807 */ /* 0x000fe40000000000 */
[----:B--2---:R-:W-:Y:S02]  /*8f50*/  SEL R0, RZ, 0x1, P1 ;  /* 0x00000001ff007807 */ /* 0x004fe40000800000 */
[----:B------:R-:W-:Y:S02]  /*8f60*/  LOP3.LUT R95, R95, R2, RZ, 0x3c, !PT ;  /* 0x000000025f5f7212 */ /* 0x000fe400078e3cff */
[----:B------:R-:W-:Y:S02]  /*8f70*/  LOP3.LUT R96, R96, R0, RZ, 0x3c, !PT ;  /* 0x0000000060607212 */ /* 0x000fe400078e3cff */
[----:B------:R-:W-:Y:S02]  /*8f80*/  @P2 R2UR UR36, R94 ;  /* 0x000000005e2422ca */ /* 0x000fe400000e0000 */
[----:B------:R-:W-:Y:S02]  /*8f90*/  SEL R105, R105, RZ, P0 ;  /* 0x000000ff69697207 */ /* 0x000fe40000000000 */
[----:B------:R-:W-:Y:S01]  /*8fa0*/  SEL R45, R45, RZ, P1 ;  /* 0x000000ff2d2d7207 */ /* 0x000fe20000800000 */
[----:B------:R-:W-:Y:S10]  /*8fb0*/  @P2 BRA `(.L_x_135) ;  /* 0xffffffc000502947 */ /* 0x000ff4000383ffff */
[----:B------:R-:W-:-:S09]  /*8fc0*/  UISETP.NE.AND UP0, UPT, UR50, URZ, UPT ;  /* 0x000000ff3200728c */ /* 0x000fd2000bf05270 */
[----:B------:R-:W-:Y:S05]  /*8fd0*/  BRA.U !UP0, `(.L_x_136) ;  /* 0x0000000108487547 */ /* 0x000fea000b800000 */
[----:B------:R-:W2:Y:S02]  /*8fe0*/  LDCU.64 UR4, c[0x0][0x890] ;  /* 0x00011200ff0477ac */ /* 0x000ea40008000a00 */
[----:B--2---:R-:W-:-:S04]  /*8ff0*/  UISETP.NE.U32.AND UP0, UPT, UR4, URZ, UPT ;  /* 0x000000ff0400728c */ /* 0x004fc8000bf05070 */
[----:B------:R-:W-:-:S09]  /*9000*/  UISETP.NE.AND.EX UP0, UPT, UR5, URZ, UPT, UP0 ;  /* 0x000000ff0500728c */ /* 0x000fd2000bf05300 */
[----:B------:R-:W-:Y:S05]  /*9010*/  BRA.U UP0, `(.L_x_137) ;  /* 0x00000001000c7547 */ /* 0x000fea000b800000 */
[----:B------:R-:W-:-:S13]  /*9020*/  FSETP.NEU.AND P0, PT, R49, RZ, PT ;  /* 0x000000ff3100720b */ /* 0x000fda0003f0d000 */
[----:B------:R-:W-:Y:S05]  /*9030*/  @!P0 EXIT ;  /* 0x000000000000894d */ /* 0x000fea0003800000 */
[----:B------:R-:W-:Y:S05]  /*9040*/  BRA `(.L_x_136) ;  /* 0x00000000002c7947 */ /* 0x000fea0003800000 */
.L_x_137:
[----:B------:R-:W-:Y:S01]  /*9050*/  ISETP.NE.AND P0, PT, R104, RZ, PT ;  /* 0x000000ff6800720c */ /* 0x000fe20003f05270 */
[----:B------:R-:W-:-:S12]  /*9060*/  BSSY.RECONVERGENT B0, `(.L_x_136) ;  /* 0x0000009000007945 */ /* 0x000fd80003800200 */
[----:B------:R-:W-:Y:S05]  /*9070*/  @P0 BRA `(.L_x_138) ;  /* 0x0000000000140947 */ /* 0x000fea0003800000 */
[----:B------:R-:W2:Y:S02]  /*9080*/  LDCU.64 UR4, c[0x0][0x888] ;  /* 0x00011100ff0477ac */ /* 0x000ea40008000a00 */
[----:B--2---:R-:W-:-:S04]  /*9090*/  ISETP.NE.U32.AND P0, PT, RZ, UR4, PT ;  /* 0x00000004ff007c0c */ /* 0x004fc8000bf05070 */
[----:B------:R-:W-:-:S13]  /*90a0*/  ISETP.NE.AND.EX P0, PT, RZ, UR5, PT, P0 ;  /* 0x00000005ff007c0c */ /* 0x000fda000bf05300 */
[----:B------:R-:W-:Y:S05]  /*90b0*/  @!P0 EXIT ;  /* 0x000000000000894d */ /* 0x000fea0003800000 */
[----:B------:R-:W-:Y:S05]  /*90c0*/  BRA `(.L_x_139) ;  /* 0x0000000000087947 */ /* 0x000fea0003800000 */
.L_x_138:
[----:B------:R-:W-:-:S13]  /*90d0*/  FSETP.NEU.AND P0, PT, R49, RZ, PT ;  /* 0x000000ff3100720b */ /* 0x000fda0003f0d000 */
[----:B------:R-:W-:Y:S05]  /*90e0*/  @!P0 EXIT ;  /* 0x000000000000894d */ /* 0x000fea0003800000 */
.L_x_139:
[----:B------:R-:W-:Y:S05]  /*90f0*/  BSYNC.RECONVERGENT B0 ;  /* 0x0000000000007941 */ /* 0x000fea0003800200 */
.L_x_136:
[----:B------:R-:W-:Y:S01]  /*9100*/  ULEA UR4, UR51, UR48, 0x3 ;  /* 0x0000003033047291 */ /* 0x000fe2000f8e18ff */
[----:B------:R-:W-:-:S04]  /*9110*/  DEPBAR.LE SB0, 0x0 ;  /* 0x000080000000791a */ /* 0x000fc80000000000 */
[----:B------:R-:W-:-:S04]  /*9120*/  UIADD3 UR4, UPT, UPT, UR4, 0xe0, URZ ;  /* 0x000000e004047890 */ /* 0x000fc8000fffe0ff */
[----:B------:R-:W-:-:S09]  /*9130*/  UPRMT UR4, UR37, 0x654, UR4 ;  /* 0x0000065425047896 */ /* 0x000fd20008000004 */
[----:B------:R-:W-:Y:S01]  /*9140*/  SYNCS.ARRIVE.TRANS64.RED.A1T0 RZ, [UR4], RZ ;  /* 0x000000ffffff79a7 */ /* 0x000fe20008100404 */
[----:B------:R-:W-:Y:S05]  /*9150*/  EXIT ;  /* 0x000000000000794d */ /* 0x000fea0003800000 */
.L_x_20:
[----:B--2---:R2:W1:Y:S02]  /*9160*/  SYNCS.PHASECHK.TRANS64.TRYWAIT P0, [R2+URZ+0x180], R3 ;  /* 0x00018003020075a7 */ /* 0x00446400080011ff */
[----:B-1----:R-:W-:Y:S05]  /*9170*/  @!P0 NANOSLEEP.SYNCS 0x989680 ;  /* 0x009896800000895d */ /* 0x002fea0003900000 */
[----:B------:R-:W1:Y:S02]  /*9180*/  @!P0 SYNCS.PHASECHK.TRANS64 P0, [R2+URZ+0x180], R3 ;  /* 0x00018003020085a7 */ /* 0x000e6400080010ff */
[----:B-1----:R-:W-:Y:S05]  /*9190*/  @!P0 BRA `(.L_x_20) ;  /* 0xfffffffc00f08947 */ /* 0x002fea000383ffff */
[----:B------:R-:W-:Y:S05]  /*91a0*/  BRA `(.L_x_140) ;  /* 0xffffff8400587947 */ /* 0x000fea000383ffff */
.L_x_23:
[----:B-1----:R-:W-:-:S07]  /*91b0*/  MOV R2, UR33 ;  /* 0x0000002100027c02 */ /* 0x002fce0008000f00 */
.L_x_141:
[----:B-1----:R1:W2:Y:S02]  /*91c0*/  SYNCS.PHASECHK.TRANS64.TRYWAIT P0, [R2+URZ+0x60], R4 ;  /* 0x00006004020075a7 */ /* 0x0022a400080011ff */
[----:B--2---:R-:W-:Y:S05]  /*91d0*/  @!P0 NANOSLEEP.SYNCS 0x989680 ;  /* 0x009896800000895d */ /* 0x004fea0003900000 */
[----:B------:R-:W2:Y:S02]  /*91e0*/  @!P0 SYNCS.PHASECHK.TRANS64 P0, [R2+URZ+0x60], R4 ;  /* 0x00006004020085a7 */ /* 0x000ea400080010ff */
[----:B--2---:R-:W-:Y:S05]  /*91f0*/  @!P0 BRA `(.L_x_141) ;  /* 0xfffffffc00f08947 */ /* 0x004fea000383ffff */
[----:B------:R-:W-:Y:S05]  /*9200*/  BRA `(.L_x_22) ;  /* 0xffffff8400a87947 */ /* 0x000fea000383ffff */
.L_x_29:
[----:B-1----:R-:W-:-:S07]  /*9210*/  MOV R2, UR17 ;  /* 0x0000001100027c02 */ /* 0x002fce0008000f00 */
.L_x_142:
[----:B-1----:R1:W2:Y:S02]  /*9220*/  SYNCS.PHASECHK.TRANS64.TRYWAIT P0, [R2+URZ+0x60], R4 ;  /* 0x00006004020075a7 */ /* 0x0022a400080011ff */
[----:B--2---:R-:W-:Y:S05]  /*9230*/  @!P0 NANOSLEEP.SYNCS 0x989680 ;  /* 0x009896800000895d */ /* 0x004fea0003900000 */
[----:B------:R-:W2:Y:S02]  /*9240*/  @!P0 SYNCS.PHASECHK.TRANS64 P0, [R2+URZ+0x60], R4 ;  /* 0x00006004020085a7 */ /* 0x000ea400080010ff */
[----:B--2---:R-:W-:Y:S05]  /*9250*/  @!P0 BRA `(.L_x_142) ;  /* 0xfffffffc00f08947 */ /* 0x004fea000383ffff */
[----:B------:R-:W-:Y:S05]  /*9260*/  BRA `(.L_x_28) ;  /* 0xffffff88004c7947 */ /* 0x000fea000383ffff */
.L_x_33:
[----:B-1----:R1:W2:Y:S02]  /*9270*/  SYNCS.PHASECHK.TRANS64.TRYWAIT P0, [R2+URZ+0x110], R3 ;  /* 0x00011003020075a7 */ /* 0x0022a400080011ff */
[----:B--2---:R-:W-:Y:S05]  /*9280*/  @!P0 NANOSLEEP.SYNCS 0x989680 ;  /* 0x009896800000895d */ /* 0x004fea0003900000 */
[----:B------:R-:W2:Y:S02]  /*9290*/  @!P0 SYNCS.PHASECHK.TRANS64 P0, [R2+URZ+0x110], R3 ;  /* 0x00011003020085a7 */ /* 0x000ea400080010ff */
[----:B--2---:R-:W-:Y:S05]  /*92a0*/  @!P0 BRA `(.L_x_33) ;  /* 0xfffffffc00f08947 */ /* 0x004fea000383ffff */
[----:B------:R-:W-:Y:S05]  /*92b0*/  BRA `(.L_x_143) ;  /* 0xffffff8800d87947 */ /* 0x000fea000383ffff */
.L_x_37:
[----:B----4-:R-:W-:-:S07]  /*92c0*/  MOV R0, UR5 ;  /* 0x0000000500007c02 */ /* 0x010fce0008000f00 */
.L_x_144:
[----:B-1----:R1:W2:Y:S02]  /*92d0*/  SYNCS.PHASECHK.TRANS64.TRYWAIT P0, [R0+URZ], R2 ;  /* 0x00000002000075a7 */ /* 0x0022a400080011ff */
[----:B--2---:R-:W-:Y:S05]  /*92e0*/  @!P0 NANOSLEEP.SYNCS 0x989680 ;  /* 0x009896800000895d */ /* 0x004fea0003900000 */
[----:B------:R-:W2:Y:S02]  /*92f0*/  @!P0 SYNCS.PHASECHK.TRANS64 P0, [R0+URZ], R2 ;  /* 0x00000002000085a7 */ /* 0x000ea400080010ff */
[----:B--2---:R-:W-:Y:S05]  /*9300*/  @!P0 BRA `(.L_x_144) ;  /* 0xfffffffc00f08947 */ /* 0x004fea000383ffff */
[----:B------:R-:W-:Y:S05]  /*9310*/  BRA `(.L_x_145) ;  /* 0xffffff9000487947 */ /* 0x000fea000383ffff */
.L_x_38:
[----:B----4-:R-:W-:-:S07]  /*9320*/  MOV R0, UR5 ;  /* 0x0000000500007c02 */ /* 0x010fce0008000f00 */
.L_x_146:
[----:B-1----:R1:W2:Y:S02]  /*9330*/  SYNCS.PHASECHK.TRANS64.TRYWAIT P0, [R0+URZ], R3 ;  /* 0x00000003000075a7 */ /* 0x0022a400080011ff */
[----:B--2---:R-:W-:Y:S05]  /*9340*/  @!P0 NANOSLEEP.SYNCS 0x989680 ;  /* 0x009896800000895d */ /* 0x004fea0003900000 */
[----:B------:R-:W2:Y:S02]  /*9350*/  @!P0 SYNCS.PHASECHK.TRANS64 P0, [R0+URZ], R3 ;  /* 0x00000003000085a7 */ /* 0x000ea400080010ff */
[----:B--2---:R-:W-:Y:S05]  /*9360*/  @!P0 BRA `(.L_x_146) ;  /* 0xfffffffc00f08947 */ /* 0x004fea000383ffff */
[----:B------:R-:W-:Y:S05]  /*9370*/  BRA `(.L_x_147) ;  /* 0xffffff9000547947 */ /* 0x000fea000383ffff */
.L_x_39:
[----:B----4-:R-:W-:-:S07]  /*9380*/  MOV R0, UR5 ;  /* 0x0000000500007c02 */ /* 0x010fce0008000f00 */
.L_x_148:
[----:B-1----:R1:W2:Y:S02]  /*9390*/  SYNCS.PHASECHK.TRANS64.TRYWAIT P0, [R0+URZ], R3 ;  /* 0x00000003000075a7 */ /* 0x0022a400080011ff */
[----:B--2---:R-:W-:Y:S05]  /*93a0*/  @!P0 NANOSLEEP.SYNCS 0x989680 ;  /* 0x009896800000895d */ /* 0x004fea0003900000 */
[----:B------:R-:W2:Y:S02]  /*93b0*/  @!P0 SYNCS.PHASECHK.TRANS64 P0, [R0+URZ], R3 ;  /* 0x00000003000085a7 */ /* 0x000ea400080010ff */
[----:B--2---:R-:W-:Y:S05]  /*93c0*/  @!P0 BRA `(.L_x_148) ;  /* 0xfffffffc00f08947 */ /* 0x004fea000383ffff */
[----:B------:R-:W-:Y:S05]  /*93d0*/  BRA `(.L_x_149) ;  /* 0xffffff9000607947 */ /* 0x000fea000383ffff */
.L_x_40:
[----:B----4-:R-:W-:-:S07]  /*93e0*/  MOV R0, UR5 ;  /* 0x0000000500007c02 */ /* 0x010fce0008000f00 */
.L_x_150:
[----:B-1----:R1:W2:Y:S02]  /*93f0*/  SYNCS.PHASECHK.TRANS64.TRYWAIT P0, [R0+URZ], R3 ;  /* 0x00000003000075a7 */ /* 0x0022a400080011ff */
[----:B--2---:R-:W-:Y:S05]  /*9400*/  @!P0 NANOSLEEP.SYNCS 0x989680 ;  /* 0x009896800000895d */ /* 0x004fea0003900000 */
[----:B------:R-:W2:Y:S02]  /*9410*/  @!P0 SYNCS.PHASECHK.TRANS64 P0, [R0+URZ], R3 ;  /* 0x00000003000085a7 */ /* 0x000ea400080010ff */
[----:B--2---:R-:W-:Y:S05]  /*9420*/  @!P0 BRA `(.L_x_150) ;  /* 0xfffffffc00f08947 */ /* 0x004fea000383ffff */
[----:B------:R-:W-:Y:S05]  /*9430*/  BRA `(.L_x_151) ;  /* 0xffffff90006c7947 */ /* 0x000fea000383ffff */
.L_x_41:
[----:B----4-:R-:W-:-:S07]  /*9440*/  MOV R0, UR5 ;  /* 0x0000000500007c02 */ /* 0x010fce0008000f00 */
.L_x_152:
[----:B-1----:R1:W2:Y:S02]  /*9450*/  SYNCS.PHASECHK.TRANS64.TRYWAIT P0, [R0+URZ], R3 ;  /* 0x00000003000075a7 */ /* 0x0022a400080011ff */
[----:B--2---:R-:W-:Y:S05]  /*9460*/  @!P0 NANOSLEEP.SYNCS 0x989680 ;  /* 0x009896800000895d */ /* 0x004fea0003900000 */
[----:B------:R-:W2:Y:S02]  /*9470*/  @!P0 SYNCS.PHASECHK.TRANS64 P0, [R0+URZ], R3 ;  /* 0x00000003000085a7 */ /* 0x000ea400080010ff */
[----:B--2---:R-:W-:Y:S05]  /*9480*/  @!P0 BRA `(.L_x_152) ;  /* 0xfffffffc00f08947 */ /* 0x004fea000383ffff */
[----:B------:R-:W-:Y:S05]  /*9490*/  BRA `(.L_x_153) ;  /* 0xffffff9000787947 */ /* 0x000fea000383ffff */
.L_x_42:
[----:B----4-:R-:W-:-:S07]  /*94a0*/  MOV R0, UR5 ;  /* 0x0000000500007c02 */ /* 0x010fce0008000f00 */
.L_x_154:
[----:B-1----:R1:W2:Y:S02]  /*94b0*/  SYNCS.PHASECHK.TRANS64.TRYWAIT P0, [R0+URZ], R3 ;  /* 0x00000003000075a7 */ /* 0x0022a400080011ff */
[----:B--2---:R-:W-:Y:S05]  /*94c0*/  @!P0 NANOSLEEP.SYNCS 0x989680 ;  /* 0x009896800000895d */ /* 0x004fea0003900000 */
[----:B------:R-:W2:Y:S02]  /*94d0*/  @!P0 SYNCS.PHASECHK.TRANS64 P0, [R0+URZ], R3 ;  /* 0x00000003000085a7 */ /* 0x000ea400080010ff */
[----:B--2---:R-:W-:Y:S05]  /*94e0*/  @!P0 BRA `(.L_x_154) ;  /* 0xfffffffc00f08947 */ /* 0x004fea000383ffff */
[----:B------:R-:W-:Y:S05]  /*94f0*/  BRA `(.L_x_155) ;  /* 0xffffff9000847947 */ /* 0x000fea000383ffff */
.L_x_43:
[----:B----4-:R-:W-:-:S07]  /*9500*/  MOV R0, UR5 ;  /* 0x0000000500007c02 */ /* 0x010fce0008000f00 */
.L_x_156:
[----:B-1----:R1:W2:Y:S02]  /*9510*/  SYNCS.PHASECHK.TRANS64.TRYWAIT P0, [R0+URZ], R3 ;  /* 0x00000003000075a7 */ /* 0x0022a400080011ff */
[----:B--2---:R-:W-:Y:S05]  /*9520*/  @!P0 NANOSLEEP.SYNCS 0x989680 ;  /* 0x009896800000895d */ /* 0x004fea0003900000 */
[----:B------:R-:W2:Y:S02]  /*9530*/  @!P0 SYNCS.PHASECHK.TRANS64 P0, [R0+URZ], R3 ;  /* 0x00000003000085a7 */ /* 0x000ea400080010ff */
[----:B--2---:R-:W-:Y:S05]  /*9540*/  @!P0 BRA `(.L_x_156) ;  /* 0xfffffffc00f08947 */ /* 0x004fea000383ffff */
[----:B------:R-:W-:Y:S05]  /*9550*/  BRA `(.L_x_157) ;  /* 0xffffff9000907947 */ /* 0x000fea000383ffff */
.L_x_44:
[----:B----4-:R-:W-:-:S07]  /*9560*/  MOV R0, UR5 ;  /* 0x0000000500007c02 */ /* 0x010fce0008000f00 */
.L_x_158:
[----:B-1----:R1:W2:Y:S02]  /*9570*/  SYNCS.PHASECHK.TRANS64.TRYWAIT P0, [R0+URZ], R3 ;  /* 0x00000003000075a7 */ /* 0x0022a400080011ff */
[----:B--2---:R-:W-:Y:S05]  /*9580*/  @!P0 NANOSLEEP.SYNCS 0x989680 ;  /* 0x009896800000895d */ /* 0x004fea0003900000 */
[----:B------:R-:W2:Y:S02]  /*9590*/  @!P0 SYNCS.PHASECHK.TRANS64 P0, [R0+URZ], R3 ;  /* 0x00000003000085a7 */ /* 0x000ea400080010ff */
[----:B--2---:R-:W-:Y:S05]  /*95a0*/  @!P0 BRA `(.L_x_158) ;  /* 0xfffffffc00f08947 */ /* 0x004fea000383ffff */
[----:B------:R-:W-:Y:S05]  /*95b0*/  BRA `(.L_x_159) ;  /* 0xffffff90009c7947 */ /* 0x000fea000383ffff */
.L_x_45:
[----:B----4-:R-:W-:-:S07]  /*95c0*/  MOV R0, UR5 ;  /* 0x0000000500007c02 */ /* 0x010fce0008000f00 */
.L_x_160:
[----:B-1----:R1:W2:Y:S02]  /*95d0*/  SYNCS.PHASECHK.TRANS64.TRYWAIT P0, [R0+URZ], R3 ;  /* 0x00000003000075a7 */ /* 0x0022a400080011ff */
[----:B--2---:R-:W-:Y:S05]  /*95e0*/  @!P0 NANOSLEEP.SYNCS 0x989680 ;  /* 0x009896800000895d */ /* 0x004fea0003900000 */
[----:B------:R-:W2:Y:S02]  /*95f0*/  @!P0 SYNCS.PHASECHK.TRANS64 P0, [R0+URZ], R3 ;  /* 0x00000003000085a7 */ /* 0x000ea400080010ff */
[----:B--2---:R-:W-:Y:S05]  /*9600*/  @!P0 BRA `(.L_x_160) ;  /* 0xfffffffc00f08947 */ /* 0x004fea000383ffff */
[----:B------:R-:W-:Y:S05]  /*9610*/  BRA `(.L_x_161) ;  /* 0xffffff9000a87947 */ /* 0x000fea000383ffff */
.L_x_46:
[----:B----4-:R-:W-:-:S07]  /*9620*/  MOV R0, UR5 ;  /* 0x0000000500007c02 */ /* 0x010fce0008000f00 */
.L_x_162:
[----:B-1----:R1:W2:Y:S02]  /*9630*/  SYNCS.PHASECHK.TRANS64.TRYWAIT P0, [R0+URZ], R3 ;  /* 0x00000003000075a7 */ /* 0x0022a400080011ff */
[----:B--2---:R-:W-:Y:S05]  /*9640*/  @!P0 NANOSLEEP.SYNCS 0x989680 ;  /* 0x009896800000895d */ /* 0x004fea0003900000 */
[----:B------:R-:W2:Y:S02]  /*9650*/  @!P0 SYNCS.PHASECHK.TRANS64 P0, [R0+URZ], R3 ;  /* 0x00000003000085a7 */ /* 0x000ea400080010ff */
[----:B--2---:R-:W-:Y:S05]  /*9660*/  @!P0 BRA `(.L_x_162) ;  /* 0xfffffffc00f08947 */ /* 0x004fea000383ffff */
[----:B------:R-:W-:Y:S05]  /*9670*/  BRA `(.L_x_163) ;  /* 0xffffff9000b47947 */ /* 0x000fea000383ffff */
.L_x_47:
[----:B----4-:R-:W-:-:S07]  /*9680*/  MOV R0, UR5 ;  /* 0x0000000500007c02 */ /* 0x010fce0008000f00 */
.L_x_164:
[----:B-1----:R1:W2:Y:S02]  /*9690*/  SYNCS.PHASECHK.TRANS64.TRYWAIT P0, [R0+URZ], R3 ;  /* 0x00000003000075a7 */ /* 0x0022a400080011ff */
[----:B--2---:R-:W-:Y:S05]  /*96a0*/  @!P0 NANOSLEEP.SYNCS 0x989680 ;  /* 0x009896800000895d */ /* 0x004fea0003900000 */
[----:B------:R-:W2:Y:S02]  /*96b0*/  @!P0 SYNCS.PHASECHK.TRANS64 P0, [R0+URZ], R3 ;  /* 0x00000003000085a7 */ /* 0x000ea400080010ff */
[----:B--2---:R-:W-:Y:S05]  /*96c0*/  @!P0 BRA `(.L_x_164) ;  /* 0xfffffffc00f08947 */ /* 0x004fea000383ffff */
[----:B------:R-:W-:Y:S05]  /*96d0*/  BRA `(.L_x_165) ;  /* 0xffffff9000c07947 */ /* 0x000fea000383ffff */
.L_x_50:
[----:B-1----:R1:W2:Y:S02]  /*96e0*/  SYNCS.PHASECHK.TRANS64.TRYWAIT P0, [R0+URZ+0x170], R4 ;  /* 0x00017004000075a7 */ /* 0x0022a400080011ff */
[----:B--2---:R-:W-:Y:S05]  /*96f0*/  @!P0 NANOSLEEP.SYNCS 0x989680 ;  /* 0x009896800000895d */ /* 0x004fea0003900000 */
[----:B------:R-:W2:Y:S02]  /*9700*/  @!P0 SYNCS.PHASECHK.TRANS64 P0, [R0+URZ+0x170], R4 ;  /* 0x00017004000085a7 */ /* 0x000ea400080010ff */
[----:B--2---:R-:W-:Y:S05]  /*9710*/  @!P0 BRA `(.L_x_50) ;  /* 0xfffffffc00f08947 */ /* 0x004fea000383ffff */
[----:B------:R-:W-:Y:S05]  /*9720*/  BRA `(.L_x_166) ;  /* 0xffffff94001c7947 */ /* 0x000fea000383ffff */
.L_x_51:
[----:B------:R-:W-:-:S07]  /*9730*/  MOV R0, UR5 ;  /* 0x0000000500007c02 */ /* 0x000fce0008000f00 */
.L_x_167:
[----:B-1----:R1:W2:Y:S02]  /*9740*/  SYNCS.PHASECHK.TRANS64.TRYWAIT P0, [R0+URZ+0x120], R5 ;  /* 0x00012005000075a7 */ /* 0x0022a400080011ff */
[----:B--2---:R-:W-:Y:S05]  /*9750*/  @!P0 NANOSLEEP.SYNCS 0x989680 ;  /* 0x009896800000895d */ /* 0x004fea0003900000 */
[----:B------:R-:W2:Y:S02]  /*9760*/  @!P0 SYNCS.PHASECHK.TRANS64 P0, [R0+URZ+0x120], R5 ;  /* 0x00012005000085a7 */ /* 0x000ea400080010ff */
[----:B--2---:R-:W-:Y:S05]  /*9770*/  @!P0 BRA `(.L_x_167) ;  /* 0xfffffffc00f08947 */ /* 0x004fea000383ffff */
[----:B------:R-:W-:Y:S05]  /*9780*/  BRA `(.L_x_168) ;  /* 0xffffff94002c7947 */ /* 0x000fea000383ffff */
.L_x_52:
[----:B-1----:R1:W2:Y:S02]  /*9790*/  SYNCS.PHASECHK.TRANS64.TRYWAIT P1, [R0+URZ+0x110], R4 ;  /* 0x00011004000075a7 */ /* 0x0022a400080211ff */
[----:B--2---:R-:W-:Y:S05]  /*97a0*/  @!P1 NANOSLEEP.SYNCS 0x989680 ;  /* 0x009896800000995d */ /* 0x004fea0003900000 */
[----:B------:R-:W2:Y:S02]  /*97b0*/  @!P1 SYNCS.PHASECHK.TRANS64 P1, [R0+URZ+0x110], R4 ;  /* 0x00011004000095a7 */ /* 0x000ea400080210ff */
[----:B--2---:R-:W-:Y:S05]  /*97c0*/  @!P1 BRA `(.L_x_52) ;  /* 0xfffffffc00f09947 */ /* 0x004fea000383ffff */
[----:B------:R-:W-:Y:S05]  /*97d0*/  BRA `(.L_x_169) ;  /* 0xffffff94005c7947 */ /* 0x000fea000383ffff */
.L_x_55:
[----:B------:R-:W-:-:S07]  /*97e0*/  MOV R0, UR5 ;  /* 0x0000000500007c02 */ /* 0x000fce0008000f00 */
.L_x_170:
[----:B-1----:R1:W2:Y:S02]  /*97f0*/  SYNCS.PHASECHK.TRANS64.TRYWAIT P0, [R0+URZ+0x120], R2 ;  /* 0x00012002000075a7 */ /* 0x0022a400080011ff */
[----:B--2---:R-:W-:Y:S05]  /*9800*/  @!P0 NANOSLEEP.SYNCS 0x989680 ;  /* 0x009896800000895d */ /* 0x004fea0003900000 */
[----:B------:R-:W2:Y:S02]  /*9810*/  @!P0 SYNCS.PHASECHK.TRANS64 P0, [R0+URZ+0x120], R2 ;  /* 0x00012002000085a7 */ /* 0x000ea400080010ff */
[----:B--2---:R-:W-:Y:S05]  /*9820*/  @!P0 BRA `(.L_x_170) ;  /* 0xfffffffc00f08947 */ /* 0x004fea000383ffff */
[----:B------:R-:W-:Y:S05]  /*9830*/  BRA `(.L_x_54) ;  /* 0xffffff9400b07947 */ /* 0x000fea000383ffff */
.L_x_62:
[----:B-1----:R1:W2:Y:S02]  /*9840*/  SYNCS.PHASECHK.TRANS64.TRYWAIT P1, [R0+URZ+0x110], R2 ;  /* 0x00011002000075a7 */ /* 0x0022a400080211ff */
[----:B--2---:R-:W-:Y:S05]  /*9850*/  @!P1 NANOSLEEP.SYNCS 0x989680 ;  /* 0x009896800000995d */ /* 0x004fea0003900000 */
[----:B------:R-:W2:Y:S02]  /*9860*/  @!P1 SYNCS.PHASECHK.TRANS64 P1, [R0+URZ+0x110], R2 ;  /* 0x00011002000095a7 */ /* 0x000ea400080210ff */
[----:B--2---:R-:W-:Y:S05]  /*9870*/  @!P1 BRA `(.L_x_62) ;  /* 0xfffffffc00f09947 */ /* 0x004fea000383ffff */
[----:B------:R-:W-:Y:S05]  /*9880*/  BRA `(.L_x_171) ;  /* 0xffffff9c00107947 */ /* 0x000fea000383ffff */
.L_x_63:
[----:B------:R-:W-:-:S07]  /*9890*/  MOV R2, UR8 ;  /* 0x0000000800027c02 */ /* 0x000fce0008000f00 */
.L_x_172:
[----:B-1----:R1:W2:Y:S02]  /*98a0*/  SYNCS.PHASECHK.TRANS64.TRYWAIT P0, [R2+URZ+0x150], R0 ;  /* 0x00015000020075a7 */ /* 0x0022a400080011ff */
[----:B--2---:R-:W-:Y:S05]  /*98b0*/  @!P0 NANOSLEEP.SYNCS 0x989680 ;  /* 0x009896800000895d */ /* 0x004fea0003900000 */
[----:B------:R-:W2:Y:S02]  /*98c0*/  @!P0 SYNCS.PHASECHK.TRANS64 P0, [R2+URZ+0x150], R0 ;  /* 0x00015000020085a7 */ /* 0x000ea400080010ff */
[----:B--2---:R-:W-:Y:S05]  /*98d0*/  @!P0 BRA `(.L_x_172) ;  /* 0xfffffffc00f08947 */ /* 0x004fea000383ffff */
[----:B------:R-:W-:Y:S05]  /*98e0*/  BRA `(.L_x_173) ;  /* 0xffffff9c00487947 */ /* 0x000fea000383ffff */
.L_x_66:
[----:B------:R-:W-:Y:S07]  /*98f0*/  MOV R0, UR7 ;  /* 0x0000000700007c02 */ /* 0x000fee0008000f00 */
.L_x_174:
[----:B-1----:R1:W2:Y:S02]  /*9900*/  SYNCS.PHASECHK.TRANS64.TRYWAIT P0, [R0+URZ], R2 ;  /* 0x00000002000075a7 */ /* 0x0022a400080011ff */
[----:B--2---:R-:W-:Y:S05]  /*9910*/  @!P0 NANOSLEEP.SYNCS 0x989680 ;  /* 0x009896800000895d */ /* 0x004fea0003900000 */
[----:B------:R-:W2:Y:S02]  /*9920*/  @!P0 SYNCS.PHASECHK.TRANS64 P0, [R0+URZ], R2 ;  /* 0x00000002000085a7 */ /* 0x000ea400080010ff */
[----:B--2---:R-:W-:Y:S05]  /*9930*/  @!P0 BRA `(.L_x_174) ;  /* 0xfffffffc00f08947 */ /* 0x004fea000383ffff */
[----:B------:R-:W-:Y:S05]  /*9940*/  BRA `(.L_x_65) ;  /* 0xffffff9c00647947 */ /* 0x000fea000383ffff */
.L_x_69:
[----:B------:R-:W-:-:S07]  /*9950*/  MOV R0, UR5 ;  /* 0x0000000500007c02 */ /* 0x000fce0008000f00 */
.L_x_175:
[----:B--2---:R2:W3:Y:S02]  /*9960*/  SYNCS.PHASECHK.TRANS64.TRYWAIT P0, [R0+URZ], R2 ;  /* 0x00000002000075a7 */ /* 0x0044e400080011ff */
[----:B---3--:R-:W-:Y:S05]  /*9970*/  @!P0 NANOSLEEP.SYNCS 0x989680 ;  /* 0x009896800000895d */ /* 0x008fea0003900000 */
[----:B------:R-:W3:Y:S02]  /*9980*/  @!P0 SYNCS.PHASECHK.TRANS64 P0, [R0+URZ], R2 ;  /* 0x00000002000085a7 */ /* 0x000ee400080010ff */
[----:B---3--:R-:W-:Y:S05]  /*9990*/  @!P0 BRA `(.L_x_175) ;  /* 0xfffffffc00f08947 */ /* 0x008fea000383ffff */
[----:B------:R-:W-:Y:S05]  /*99a0*/  BRA `(.L_x_176) ;  /* 0xffffffa000187947 */ /* 0x000fea000383ffff */
.L_x_70:
[----:B------:R-:W-:-:S07]  /*99b0*/  MOV R0, UR5 ;  /* 0x0000000500007c02 */ /* 0x000fce0008000f00 */
.L_x_177:
[----:B-1----:R1:W2:Y:S02]  /*99c0*/  SYNCS.PHASECHK.TRANS64.TRYWAIT P0, [R0+URZ], R3 ;  /* 0x00000003000075a7 */ /* 0x0022a400080011ff */
[----:B--2---:R-:W-:Y:S05]  /*99d0*/  @!P0 NANOSLEEP.SYNCS 0x989680 ;  /* 0x009896800000895d */ /* 0x004fea0003900000 */
[----:B------:R-:W2:Y:S02]  /*99e0*/  @!P0 SYNCS.PHASECHK.TRANS64 P0, [R0+URZ], R3 ;  /* 0x00000003000085a7 */ /* 0x000ea400080010ff */
[----:B--2---:R-:W-:Y:S05]  /*99f0*/  @!P0 BRA `(.L_x_177) ;  /* 0xfffffffc00f08947 */ /* 0x004fea000383ffff */
[----:B------:R-:W-:Y:S05]  /*9a00*/  BRA `(.L_x_178) ;  /* 0xffffffa000247947 */ /* 0x000fea000383ffff */
.L_x_71:
[----:B------:R-:W-:-:S07]  /*9a10*/  MOV R0, UR5 ;  /* 0x0000000500007c02 */ /* 0x000fce0008000f00 */
.L_x_179:
[----:B-1----:R1:W2:Y:S02]  /*9a20*/  SYNCS.PHASECHK.TRANS64.TRYWAIT P0, [R0+URZ], R3 ;  /* 0x00000003000075a7 */ /* 0x0022a400080011ff */
[----:B--2---:R-:W-:Y:S05]  /*9a30*/  @!P0 NANOSLEEP.SYNCS 0x989680 ;  /* 0x009896800000895d */ /* 0x004fea0003900000 */
[----:B------:R-:W2:Y:S02]  /*9a40*/  @!P0 SYNCS.PHASECHK.TRANS64 P0, [R0+URZ], R3 ;  /* 0x00000003000085a7 */ /* 0x000ea400080010ff */
[----:B--2---:R-:W-:Y:S05]  /*9a50*/  @!P0 BRA `(.L_x_179) ;  /* 0xfffffffc00f08947 */ /* 0x004fea000383ffff */
[----:B------:R-:W-:Y:S05]  /*9a60*/  BRA `(.L_x_180) ;  /* 0xffffffa000307947 */ /* 0x000fea000383ffff */
.L_x_72:
[----:B-1----:R-:W-:-:S07]  /*9a70*/  MOV R0, UR7 ;  /* 0x0000000700007c02 */ /* 0x002fce0008000f00 */
.L_x_181:
[----:B-1----:R1:W2:Y:S02]  /*9a80*/  SYNCS.PHASECHK.TRANS64.TRYWAIT P0, [R0+URZ], R2 ;  /* 0x00000002000075a7 */ /* 0x0022a400080011ff */
[----:B--2---:R-:W-:Y:S05]  /*9a90*/  @!P0 NANOSLEEP.SYNCS 0x989680 ;  /* 0x009896800000895d */ /* 0x004fea0003900000 */
[----:B------:R-:W2:Y:S02]  /*9aa0*/  @!P0 SYNCS.PHASECHK.TRANS64 P0, [R0+URZ], R2 ;  /* 0x00000002000085a7 */ /* 0x000ea400080010ff */
[----:B--2---:R-:W-:Y:S05]  /*9ab0*/  @!P0 BRA `(.L_x_181) ;  /* 0xfffffffc00f08947 */ /* 0x004fea000383ffff */
[----:B------:R-:W-:Y:S05]  /*9ac0*/  BRA `(.L_x_182) ;  /* 0xffffffa0003c7947 */ /* 0x000fea000383ffff */
.L_x_77:
[----:B--2---:R2:W3:Y:S02]  /*9ad0*/  SYNCS.PHASECHK.TRANS64.TRYWAIT P0, [R0+URZ+0x110], R2 ;  /* 0x00011002000075a7 */ /* 0x0044e400080011ff */
[----:B---3--:R-:W-:Y:S05]  /*9ae0*/  @!P0 NANOSLEEP.SYNCS 0x989680 ;  /* 0x009896800000895d */ /* 0x008fea0003900000 */
[----:B------:R-:W3:Y:S02]  /*9af0*/  @!P0 SYNCS.PHASECHK.TRANS64 P0, [R0+URZ+0x110], R2 ;  /* 0x00011002000085a7 */ /* 0x000ee400080010ff */
[----:B---3--:R-:W-:Y:S05]  /*9b00*/  @!P0 BRA `(.L_x_77) ;  /* 0xfffffffc00f08947 */ /* 0x008fea000383ffff */
[----:B------:R-:W-:Y:S05]  /*9b10*/  BRA `(.L_x_183) ;  /* 0xffffffa400487947 */ /* 0x000fea000383ffff */
.L_x_80:
[----:B------:R-:W-:Y:S07]  /*9b20*/  MOV R0, UR7 ;  /* 0x0000000700007c02 */ /* 0x000fee0008000f00 */
.L_x_184:
[----:B--2---:R2:W3:Y:S02]  /*9b30*/  SYNCS.PHASECHK.TRANS64.TRYWAIT P0, [R0+URZ+0x108], R2 ;  /* 0x00010802000075a7 */ /* 0x0044e400080011ff */
[----:B---3--:R-:W-:Y:S05]  /*9b40*/  @!P0 NANOSLEEP.SYNCS 0x989680 ;  /* 0x009896800000895d */ /* 0x008fea0003900000 */
[----:B------:R-:W3:Y:S02]  /*9b50*/  @!P0 SYNCS.PHASECHK.TRANS64 P0, [R0+URZ+0x108], R2 ;  /* 0x00010802000085a7 */ /* 0x000ee400080010ff */
[----:B---3--:R-:W-:Y:S05]  /*9b60*/  @!P0 BRA `(.L_x_184) ;  /* 0xfffffffc00f08947 */ /* 0x008fea000383ffff */
[----:B------:R-:W-:Y:S05]  /*9b70*/  BRA `(.L_x_79) ;  /* 0xffffffa800287947 */ /* 0x000fea000383ffff */
.L_x_83:
[----:B------:R-:W-:Y:S07]  /*9b80*/  MOV R0, UR7 ;  /* 0x0000000700007c02 */ /* 0x000fee0008000f00 */
.L_x_185:
[----:B-1----:R1:W2:Y:S02]  /*9b90*/  SYNCS.PHASECHK.TRANS64.TRYWAIT P0, [R0+URZ+0xe0], R14 ;  /* 0x0000e00e000075a7 */ /* 0x0022a400080011ff */
[----:B--2---:R-:W-:Y:S05]  /*9ba0*/  @!P0 NANOSLEEP.SYNCS 0x989680 ;  /* 0x009896800000895d */ /* 0x004fea0003900000 */
[----:B------:R-:W2:Y:S02]  /*9bb0*/  @!P0 SYNCS.PHASECHK.TRANS64 P0, [R0+URZ+0xe0], R14 ;  /* 0x0000e00e000085a7 */ /* 0x000ea400080010ff */
[----:B--2---:R-:W-:Y:S05]  /*9bc0*/  @!P0 BRA `(.L_x_185) ;  /* 0xfffffffc00f08947 */ /* 0x004fea000383ffff */
[----:B------:R-:W-:Y:S05]  /*9bd0*/  BRA `(.L_x_186) ;  /* 0xffffffa800a07947 */ /* 0x000fea000383ffff */
.L_x_84:
[----:B------:R-:W-:Y:S07]  /*9be0*/  MOV R0, UR7 ;  /* 0x0000000700007c02 */ /* 0x000fee0008000f00 */
.L_x_187:
[----:B-1----:R1:W2:Y:S02]  /*9bf0*/  SYNCS.PHASECHK.TRANS64.TRYWAIT P0, [R0+URZ+0xe8], R14 ;  /* 0x0000e80e000075a7 */ /* 0x0022a400080011ff */
[----:B--2---:R-:W-:Y:S05]  /*9c00*/  @!P0 NANOSLEEP.SYNCS 0x989680 ;  /* 0x009896800000895d */ /* 0x004fea0003900000 */
[----:B------:R-:W2:Y:S02]  /*9c10*/  @!P0 SYNCS.PHASECHK.TRANS64 P0, [R0+URZ+0xe8], R14 ;  /* 0x0000e80e000085a7 */ /* 0x000ea400080010ff */
[----:B--2---:R-:W-:Y:S05]  /*9c20*/  @!P0 BRA `(.L_x_187) ;  /* 0xfffffffc00f08947 */ /* 0x004fea000383ffff */
[----:B------:R-:W-:Y:S05]  /*9c30*/  BRA `(.L_x_188) ;  /* 0xffffffa800d87947 */ /* 0x000fea000383ffff */
.L_x_85:
[----:B------:R-:W-:Y:S07]  /*9c40*/  MOV R0, UR7 ;  /* 0x0000000700007c02 */ /* 0x000fee0008000f00 */
.L_x_189:
[----:B-1----:R1:W2:Y:S02]  /*9c50*/  SYNCS.PHASECHK.TRANS64.TRYWAIT P0, [R0+URZ+0xf0], R14 ;  /* 0x0000f00e000075a7 */ /* 0x0022a400080011ff */
[----:B--2---:R-:W-:Y:S05]  /*9c60*/  @!P0 NANOSLEEP.SYNCS 0x989680 ;  /* 0x009896800000895d */ /* 0x004fea0003900000 */
[----:B------:R-:W2:Y:S02]  /*9c70*/  @!P0 SYNCS.PHASECHK.TRANS64 P0, [R0+URZ+0xf0], R14 ;  /* 0x0000f00e000085a7 */ /* 0x000ea400080010ff */
[----:B--2---:R-:W-:Y:S05]  /*9c80*/  @!P0 BRA `(.L_x_189) ;  /* 0xfffffffc00f08947 */ /* 0x004fea000383ffff */
[----:B------:R-:W-:Y:S05]  /*9c90*/  BRA `(.L_x_190) ;  /* 0xffffffac001c7947 */ /* 0x000fea000383ffff */
.L_x_86:
[----:B------:R-:W-:Y:S07]  /*9ca0*/  MOV R0, UR7 ;  /* 0x0000000700007c02 */ /* 0x000fee0008000f00 */
.L_x_191:
[----:B-1----:R1:W2:Y:S02]  /*9cb0*/  SYNCS.PHASECHK.TRANS64.TRYWAIT P0, [R0+URZ+0xf8], R14 ;  /* 0x0000f80e000075a7 */ /* 0x0022a400080011ff */
[----:B--2---:R-:W-:Y:S05]  /*9cc0*/  @!P0 NANOSLEEP.SYNCS 0x989680 ;  /* 0x009896800000895d */ /* 0x004fea0003900000 */
[----:B------:R-:W2:Y:S02]  /*9cd0*/  @!P0 SYNCS.PHASECHK.TRANS64 P0, [R0+URZ+0xf8], R14 ;  /* 0x0000f80e000085a7 */ /* 0x000ea400080010ff */
[----:B--2---:R-:W-:Y:S05]  /*9ce0*/  @!P0 BRA `(.L_x_191) ;  /* 0xfffffffc00f08947 */ /* 0x004fea000383ffff */
[----:B------:R-:W-:Y:S05]  /*9cf0*/  BRA `(.L_x_192) ;  /* 0xffffffac00a07947 */ /* 0x000fea000383ffff */
.L_x_88:
[----:B------:R-:W-:-:S07]  /*9d00*/  MOV R0, UR7 ;  /* 0x0000000700007c02 */ /* 0x000fce0008000f00 */
.L_x_193:
[----:B-1----:R1:W3:Y:S02]  /*9d10*/  SYNCS.PHASECHK.TRANS64.TRYWAIT P0, [R0+URZ+0xe0], R2 ;  /* 0x0000e002000075a7 */ /* 0x0022e400080011ff */
[----:B---3--:R-:W-:Y:S05]  /*9d20*/  @!P0 NANOSLEEP.SYNCS 0x989680 ;  /* 0x009896800000895d */ /* 0x008fea0003900000 */
[----:B------:R-:W3:Y:S02]  /*9d30*/  @!P0 SYNCS.PHASECHK.TRANS64 P0, [R0+URZ+0xe0], R2 ;  /* 0x0000e002000085a7 */ /* 0x000ee400080010ff */
[----:B---3--:R-:W-:Y:S05]  /*9d40*/  @!P0 BRA `(.L_x_193) ;  /* 0xfffffffc00f08947 */ /* 0x008fea000383ffff */
[----:B------:R-:W-:Y:S05]  /*9d50*/  BRA `(.L_x_194) ;  /* 0xffffffb000107947 */ /* 0x000fea000383ffff */
.L_x_89:
[----:B-1----:R-:W-:-:S07]  /*9d60*/  MOV R0, UR7 ;  /* 0x0000000700007c02 */ /* 0x002fce0008000f00 */
.L_x_195:
[----:B-1----:R1:W3:Y:S02]  /*9d70*/  SYNCS.PHASECHK.TRANS64.TRYWAIT P0, [R0+URZ+0xe8], R2 ;  /* 0x0000e802000075a7 */ /* 0x0022e400080011ff */
[----:B---3--:R-:W-:Y:S05]  /*9d80*/  @!P0 NANOSLEEP.SYNCS 0x989680 ;  /* 0x009896800000895d */ /* 0x008fea0003900000 */
[----:B------:R-:W3:Y:S02]  /*9d90*/  @!P0 SYNCS.PHASECHK.TRANS64 P0, [R0+URZ+0xe8], R2 ;  /* 0x0000e802000085a7 */ /* 0x000ee400080010ff */
[----:B---3--:R-:W-:Y:S05]  /*9da0*/  @!P0 BRA `(.L_x_195) ;  /* 0xfffffffc00f08947 */ /* 0x008fea000383ffff */
[----:B------:R-:W-:Y:S05]  /*9db0*/  BRA `(.L_x_196) ;  /* 0xffffffb000007947 */ /* 0x000fea000383ffff */
.L_x_90:
[----:B-1----:R-:W-:-:S07]  /*9dc0*/  MOV R0, UR7 ;  /* 0x0000000700007c02 */ /* 0x002fce0008000f00 */
.L_x_197:
[----:B-1----:R1:W3:Y:S02]  /*9dd0*/  SYNCS.PHASECHK.TRANS64.TRYWAIT P0, [R0+URZ+0xf0], R2 ;  /* 0x0000f002000075a7 */ /* 0x0022e400080011ff */
[----:B---3--:R-:W-:Y:S05]  /*9de0*/  @!P0 NANOSLEEP.SYNCS 0x989680 ;  /* 0x009896800000895d */ /* 0x008fea0003900000 */
[----:B------:R-:W3:Y:S02]  /*9df0*/  @!P0 SYNCS.PHASECHK.TRANS64 P0, [R0+URZ+0xf0], R2 ;  /* 0x0000f002000085a7 */ /* 0x000ee400080010ff */
[----:B---3--:R-:W-:Y:S05]  /*9e00*/  @!P0 BRA `(.L_x_197) ;  /* 0xfffffffc00f08947 */ /* 0x008fea000383ffff */
[----:B------:R-:W-:Y:S05]  /*9e10*/  BRA `(.L_x_198) ;  /* 0xffffffac00f07947 */ /* 0x000fea000383ffff */
.L_x_92:
[----:B--2---:R2:W4:Y:S02]  /*9e20*/  SYNCS.PHASECHK.TRANS64.TRYWAIT P0, [R0+URZ+0x110], R2 ;  /* 0x00011002000075a7 */ /* 0x00452400080011ff */
[----:B----4-:R-:W-:Y:S05]  /*9e30*/  @!P0 NANOSLEEP.SYNCS 0x989680 ;  /* 0x009896800000895d */ /* 0x010fea0003900000 */
[----:B------:R-:W4:Y:S02]  /*9e40*/  @!P0 SYNCS.PHASECHK.TRANS64 P0, [R0+URZ+0x110], R2 ;  /* 0x00011002000085a7 */ /* 0x000f2400080010ff */
[----:B----4-:R-:W-:Y:S05]  /*9e50*/  @!P0 BRA `(.L_x_92) ;  /* 0xfffffffc00f08947 */ /* 0x010fea000383ffff */
[----:B------:R-:W-:Y:S05]  /*9e60*/  BRA `(.L_x_199) ;  /* 0xffffffb000b87947 */ /* 0x000fea000383ffff */
.L_x_103:
[----:B-1----:R-:W-:Y:S04]  /*9e70*/  MOV R2, UR48 ;  /* 0x0000003000027c02 */ /* 0x002fe80008000f00 */
[----:B------:R1:W3:Y:S03]  /*9e80*/  SYNCS.PHASECHK.TRANS64.TRYWAIT P1, [R2+URZ+0xc0], R3 ;  /* 0x0000c003020075a7 */ /* 0x0002e600080211ff */
[----:B---3--:R-:W-:Y:S05]  /*9e90*/  @!P1 NANOSLEEP.SYNCS 0x989680 ;  /* 0x009896800000995d */ /* 0x008fea0003900000 */
[----:B------:R-:W3:Y:S02]  /*9ea0*/  @!P1 SYNCS.PHASECHK.TRANS64 P1, [R2+URZ+0xc0], R3 ;  /* 0x0000c003020095a7 */ /* 0x000ee400080210ff */
[----:B---3--:R-:W-:Y:S05]  /*9eb0*/  @!P1 BRA `(.L_x_103) ;  /* 0xfffffffc00ec9947 */ /* 0x008fea000383ffff */
[----:B------:R-:W-:Y:S05]  /*9ec0*/  BRA `(.L_x_102) ;  /* 0xffffffbc00c47947 */ /* 0x000fea000383ffff */
.L_x_105:
[----:B-1----:R1:W4:Y:S02]  /*9ed0*/  SYNCS.PHASECHK.TRANS64.TRYWAIT P0, [R64+URZ+0x130], R0 ;  /* 0x00013000400075a7 */ /* 0x00232400080011ff */
[----:B----4-:R-:W-:Y:S05]  /*9ee0*/  @!P0 NANOSLEEP.SYNCS 0x989680 ;  /* 0x009896800000895d */ /* 0x010fea0003900000 */
[----:B------:R-:W4:Y:S02]  /*9ef0*/  @!P0 SYNCS.PHASECHK.TRANS64 P0, [R64+URZ+0x130], R0 ;  /* 0x00013000400085a7 */ /* 0x000f2400080010ff */
[----:B----4-:R-:W-:Y:S05]  /*9f00*/  @!P0 BRA `(.L_x_105) ;  /* 0xfffffffc00f08947 */ /* 0x010fea000383ffff */
[----:B------:R-:W-:Y:S05]  /*9f10*/  BRA `(.L_x_104) ;  /* 0xffffffbc00ec7947 */ /* 0x000fea000383ffff */
.L_x_114:
[----:B--2---:R2:W4:Y:S02]  /*9f20*/  SYNCS.PHASECHK.TRANS64.TRYWAIT P0, [R2+URZ+0xc0], R0 ;  /* 0x0000c000020075a7 */ /* 0x00452400080011ff */
[----:B----4-:R-:W-:Y:S05]  /*9f30*/  @!P0 NANOSLEEP.SYNCS 0x989680 ;  /* 0x009896800000895d */ /* 0x010fea0003900000 */
[----:B------:R-:W4:Y:S02]  /*9f40*/  @!P0 SYNCS.PHASECHK.TRANS64 P0, [R2+URZ+0xc0], R0 ;  /* 0x0000c000020085a7 */ /* 0x000f2400080010ff */
[----:B----4-:R-:W-:Y:S05]  /*9f50*/  @!P0 BRA `(.L_x_114) ;  /* 0xfffffffc00f08947 */ /* 0x010fea000383ffff */
[----:B------:R-:W-:Y:S05]  /*9f60*/  BRA `(.L_x_113) ;  /* 0xffffffc800c87947 */ /* 0x000fea000383ffff */
.L_x_122:
[----:B--2---:R2:W4:Y:S02]  /*9f70*/  SYNCS.PHASECHK.TRANS64.TRYWAIT P0, [R0+URZ+0xc0], R6 ;  /* 0x0000c006000075a7 */ /* 0x00452400080011ff */
[----:B----4-:R-:W-:Y:S05]  /*9f80*/  @!P0 NANOSLEEP.SYNCS 0x989680 ;  /* 0x009896800000895d */ /* 0x010fea0003900000 */
[----:B------:R-:W4:Y:S02]  /*9f90*/  @!P0 SYNCS.PHASECHK.TRANS64 P0, [R0+URZ+0xc0], R6 ;  /* 0x0000c006000085a7 */ /* 0x000f2400080010ff */
[----:B----4-:R-:W-:Y:S05]  /*9fa0*/  @!P0 BRA `(.L_x_122) ;  /* 0xfffffffc00f08947 */ /* 0x010fea000383ffff */
[----:B------:R-:W-:Y:S05]  /*9fb0*/  BRA `(.L_x_121) ;  /* 0xffffffd400c87947 */ /* 0x000fea000383ffff */
.L_x_130:
[----:B--2---:R2:W4:Y:S02]  /*9fc0*/  SYNCS.PHASECHK.TRANS64.TRYWAIT P0, [R0+URZ+0xc0], R5 ;  /* 0x0000c005000075a7 */ /* 0x00452400080011ff */
[----:B----4-:R-:W-:Y:S05]  /*9fd0*/  @!P0 NANOSLEEP.SYNCS 0x989680 ;  /* 0x009896800000895d */ /* 0x010fea0003900000 */
[----:B------:R-:W4:Y:S02]  /*9fe0*/  @!P0 SYNCS.PHASECHK.TRANS64 P0, [R0+URZ+0xc0], R5 ;  /* 0x0000c005000085a7 */ /* 0x000f2400080010ff */
[----:B----4-:R-:W-:Y:S05]  /*9ff0*/  @!P0 BRA `(.L_x_130) ;  /* 0xfffffffc00f08947 */ /* 0x010fea000383ffff */
[----:B------:R-:W-:Y:S05]  /*a000*/  BRA `(.L_x_129) ;  /* 0xffffffe000c87947 */ /* 0x000fea000383ffff */
        .weak           $__internal_0_$__cuda_sm10x_tcgen05_guardrail_trap_col_being_dealloced_not_returned_by_alloc
        .type           $__internal_0_$__cuda_sm10x_tcgen05_guardrail_trap_col_being_dealloced_not_returned_by_alloc,@function
        .size           $__internal_0_$__cuda_sm10x_tcgen05_guardrail_trap_col_being_dealloced_not_returned_by_alloc,($__internal_1_$__cuda_sm10x_tcgen05_guardrail_trap_phase_invalid_during_alloc - $__internal_0_$__cuda_sm10x_tcgen05_guardrail_trap_col_being_dealloced_not_returned_by_alloc)
$__internal_0_$__cuda_sm10x_tcgen05_guardrail_trap_col_being_dealloced_not_returned_by_alloc:
[----:B------:R-:W-:Y:S05]  /*a010*/  BPT.TRAP 0x1 ;  /* 0x000000040000795c */ /* 0x000fea0000300000 */
[----:B------:R-:W-:-:S04]  /*a020*/  HFMA2 R3, -RZ, RZ, 0, 0 ;  /* 0x00000000ff037431 */ /* 0x000fc800000001ff */
[----:B------:R-:W-:Y:S05]  /*a030*/  RET.REL.NODEC R2 `(_ZN7cutlass13device_kernelINS_4gemm6kernel13GemmUniversalIN4cute5tupleIJiiiiEEENS1_10collective13CollectiveMmaINS1_35MainloopSm100TmaUmmaWarpSpecializedILi12ELi2ELi4ENS5_IJNS4_1CILi1EEESB_SB_EEEEENS5_IJNSA_ILi128EEESE_NSA_ILi32EEEEEENS_6half_tENS5_IJlSB_lEEESH_SI_NS4_8TiledMMAINS4_8MMA_AtomIJNS4_20SM100_MMA_F16BF16_SSISH_SH_fLi128ELi128ELNS4_4UMMA5MajorE0ELSN_0ELNSM_7ScaleInE0ELSO_0EEEEEENS4_6LayoutISC_NS5_IJNSA_ILi0EEESS_SS_EEEEENS5_IJNS4_10UnderscoreESV_SV_EEEEENS4_13SM90_TMA_LOADENS4_14ComposedLayoutINS4_7SwizzleILi2ELi4ELi3EEENS4_18smem_ptr_flag_bitsILi16EEENSR_INS5_IJNSA_ILi8EEESF_EEENS5_IJSF_SB_EEEEEEEvNS4_8identityESY_S18_vS19_EENS_8epilogue10collective18CollectiveEpilogueINS1B_23Sm100TmaWarpSpecializedILi4ELi2ELi32ELb1ELb0EEEJSG_NS5_IJNSR_ISE_SB_EENSR_ISF_SB_EEEEESH_SI_SH_SI_NS1B_6fusion15FusionCallbacksIS1F_NS1J_17LinearCombinationISH_fSH_fLNS_15FloatRoundStyleE2EEESG_S1I_JEEENS4_5SM1004TMEM4LOAD26SM100_TMEM_LOAD_32dp32b32xESY_S18_NS4_39AutoVectorizingCopyWithAssumedAlignmentILi128EEENS4_14SM90_TMA_STOREES18_S1U_S1U_EEEvvEEEEvNT_6ParamsE) ;  /* 0xffffff5c02f07950 */ /* 0x000fea0003c3ffff */
        .weak           $__internal_1_$__cuda_sm10x_tcgen05_guardrail_trap_phase_invalid_during_alloc
        .type           $__internal_1_$__cuda_sm10x_tcgen05_guardrail_trap_phase_invalid_during_alloc,@function
        .size           $__internal_1_$__cuda_sm10x_tcgen05_guardrail_trap_phase_invalid_during_alloc,($__internal_2_$__cuda_sm10x_tcgen05_guardrail_trap_unallocated_columns_being_dealloced - $__internal_1_$__cuda_sm10x_tcgen05_guardrail_trap_phase_invalid_during_alloc)
$__internal_1_$__cuda_sm10x_tcgen05_guardrail_trap_phase_invalid_during_alloc:
[----:B------:R-:W-:Y:S05]  /*a040*/  BPT.TRAP 0x1 ;  /* 0x000000040000795c */ /* 0x000fea0000300000 */
[----:B------:R-:W-:-:S04]  /*a050*/  MOV R3, 0x0 ;  /* 0x0000000000037802 */ /* 0x000fc80000000f00 */
[----:B------:R-:W-:Y:S05]  /*a060*/  RET.REL.NODEC R2 `(_ZN7cutlass13device_kernelINS_4gemm6kernel13GemmUniversalIN4cute5tupleIJiiiiEEENS1_10collective13CollectiveMmaINS1_35MainloopSm100TmaUmmaWarpSpecializedILi12ELi2ELi4ENS5_IJNS4_1CILi1EEESB_SB_EEEEENS5_IJNSA_ILi128EEESE_NSA_ILi32EEEEEENS_6half_tENS5_IJlSB_lEEESH_SI_NS4_8TiledMMAINS4_8MMA_AtomIJNS4_20SM100_MMA_F16BF16_SSISH_SH_fLi128ELi128ELNS4_4UMMA5MajorE0ELSN_0ELNSM_7ScaleInE0ELSO_0EEEEEENS4_6LayoutISC_NS5_IJNSA_ILi0EEESS_SS_EEEEENS5_IJNS4_10UnderscoreESV_SV_EEEEENS4_13SM90_TMA_LOADENS4_14ComposedLayoutINS4_7SwizzleILi2ELi4ELi3EEENS4_18smem_ptr_flag_bitsILi16EEENSR_INS5_IJNSA_ILi8EEESF_EEENS5_IJSF_SB_EEEEEEEvNS4_8identityESY_S18_vS19_EENS_8epilogue10collective18CollectiveEpilogueINS1B_23Sm100TmaWarpSpecializedILi4ELi2ELi32ELb1ELb0EEEJSG_NS5_IJNSR_ISE_SB_EENSR_ISF_SB_EEEEESH_SI_SH_SI_NS1B_6fusion15FusionCallbacksIS1F_NS1J_17LinearCombinationISH_fSH_fLNS_15FloatRoundStyleE2EEESG_S1I_JEEENS4_5SM1004TMEM4LOAD26SM100_TMEM_LOAD_32dp32b32xESY_S18_NS4_39AutoVectorizingCopyWithAssumedAlignmentILi128EEENS4_14SM90_TMA_STOREES18_S1U_S1U_EEEvvEEEEvNT_6ParamsE) ;  /* 0xffffff5c02e47950 */ /* 0x000fea0003c3ffff */
        .weak           $__internal_2_$__cuda_sm10x_tcgen05_guardrail_trap_unallocated_columns_being_dealloced
        .type           $__internal_2_$__cuda_sm10x_tcgen05_guardrail_trap_unallocated_columns_being_dealloced,@function
        .size           $__internal_2_$__cuda_sm10x_tcgen05_guardrail_trap_unallocated_columns_being_dealloced,(.L_x_201 - $__internal_2_$__cuda_sm10x_tcgen05_guardrail_trap_unallocated_columns_being_dealloced)
$__internal_2_$__cuda_sm10x_tcgen05_guardrail_trap_unallocated_columns_being_dealloced:
[----:B------:R-:W-:Y:S05]  /*a070*/  BPT.TRAP 0x1 ;  /* 0x000000040000795c */ /* 0x000fea0000300000 */
[----:B------:R-:W-:-:S04]  /*a080*/  HFMA2 R3, -RZ, RZ, 0, 0 ;  /* 0x00000000ff037431 */ /* 0x000fc800000001ff */
[----:B------:R-:W-:Y:S05]  /*a090*/  RET.REL.NODEC R2 `(_ZN7cutlass13device_kernelINS_4gemm6kernel13GemmUniversalIN4cute5tupleIJiiiiEEENS1_10collective13CollectiveMmaINS1_35MainloopSm100TmaUmmaWarpSpecializedILi12ELi2ELi4ENS5_IJNS4_1CILi1EEESB_SB_EEEEENS5_IJNSA_ILi128EEESE_NSA_ILi32EEEEEENS_6half_tENS5_IJlSB_lEEESH_SI_NS4_8TiledMMAINS4_8MMA_AtomIJNS4_20SM100_MMA_F16BF16_SSISH_SH_fLi128ELi128ELNS4_4UMMA5MajorE0ELSN_0ELNSM_7ScaleInE0ELSO_0EEEEEENS4_6LayoutISC_NS5_IJNSA_ILi0EEESS_SS_EEEEENS5_IJNS4_10UnderscoreESV_SV_EEEEENS4_13SM90_TMA_LOADENS4_14ComposedLayoutINS4_7SwizzleILi2ELi4ELi3EEENS4_18smem_ptr_flag_bitsILi16EEENSR_INS5_IJNSA_ILi8EEESF_EEENS5_IJSF_SB_EEEEEEEvNS4_8identityESY_S18_vS19_EENS_8epilogue10collective18CollectiveEpilogueINS1B_23Sm100TmaWarpSpecializedILi4ELi2ELi32ELb1ELb0EEEJSG_NS5_IJNSR_ISE_SB_EENSR_ISF_SB_EEEEESH_SI_SH_SI_NS1B_6fusion15FusionCallbacksIS1F_NS1J_17LinearCombinationISH_fSH_fLNS_15FloatRoundStyleE2EEESG_S1I_JEEENS4_5SM1004TMEM4LOAD26SM100_TMEM_LOAD_32dp32b32xESY_S18_NS4_39AutoVectorizingCopyWithAssumedAlignmentILi128EEENS4_14SM90_TMA_STOREES18_S1U_S1U_EEEvvEEEEvNT_6ParamsE) ;  /* 0xffffff5c02d87950 */ /* 0x000fea0003c3ffff */
.L_x_200:
[----:B------:R-:W-:-:S00]  /*a0a0*/  BRA `(.L_x_200) ;  /* 0xfffffffc00fc7947 */ /* 0x000fc0000383ffff */
[----:B------:R-:W-:-:S00]  /*a0b0*/  NOP ;  /* 0x0000000000007918 */ /* 0x000fc00000000000 */
        /* <DEDUP_REMOVED lines=12> */
.L_x_201:


//--------------------- .nv.global.init           --------------------------
	.section	.nv.global.init,"aw",@progbits
.nv.global.init:
	.type		$str$27,@object
	.size		$str$27,($str$28 - $str$27)
$str$27:
        /*0000*/ 	.byte	0x28, 0x61, 0x64, 0x64, 0x72, 0x65, 0x73, 0x73, 0x20, 0x26, 0x20, 0x6d, 0x61, 0x73, 0x6b, 0x29
        /*0010*/ 	.byte	0x20, 0x3d, 0x3d, 0x20, 0x30, 0x00
	.type		$str$28,@object
	.size		$str$28,($str$26 - $str$28)
$str$28:
        /*0016*/ 	.byte	0x2f, 0x74, 0x6d, 0x70, 0x2f, 0x63, 0x75, 0x74, 0x6c, 0x61, 0x73, 0x73, 0x5f, 0x73, 0x77, 0x65
        /*0026*/ 	.byte	0x65, 0x70, 0x5f, 0x73, 0x72, 0x63, 0x2f, 0x69, 0x6e, 0x63, 0x6c, 0x75, 0x64, 0x65, 0x2f, 0x63
        /*0036*/ 	.byte	0x75, 0x74, 0x65, 0x2f, 0x70, 0x6f, 0x69, 0x6e, 0x74, 0x65, 0x72, 0x5f, 0x66, 0x6c, 0x61, 0x67
        /*0046*/ 	.byte	0x67, 0x65, 0x64, 0x2e, 0x68, 0x70, 0x70, 0x00
	.type		$str$26,@object
	.size		$str$26,($str$25 - $str$26)
$str$26:
        /*004e*/ 	.byte	0x2f, 0x74, 0x6d, 0x70, 0x2f, 0x63, 0x75, 0x74, 0x6c, 0x61, 0x73, 0x73, 0x5f, 0x73, 0x77, 0x65
        /*005e*/ 	.byte	0x65, 0x70, 0x5f, 0x73, 0x72, 0x63, 0x2f, 0x69, 0x6e, 0x63, 0x6c, 0x75, 0x64, 0x65, 0x2f, 0x63
        /*006e*/ 	.byte	0x75, 0x74, 0x65, 0x2f, 0x61, 0x74, 0x6f, 0x6d, 0x2f, 0x63, 0x6f, 0x70, 0x79, 0x5f, 0x74, 0x72
        /*007e*/ 	.byte	0x61, 0x69, 0x74, 0x73, 0x5f, 0x73, 0x6d, 0x31, 0x30, 0x30, 0x2e, 0x68, 0x70, 0x70, 0x00
	.type		$str$25,@object
	.size		$str$25,(__unnamed_1 - $str$25)
$str$25:
        /*008d*/ 	.byte	0x28, 0x28, 0x75, 0x69, 0x6e, 0x74, 0x33, 0x32, 0x5f, 0x74, 0x28, 0x74, 0x68, 0x72, 0x65, 0x61
        /*009d*/ 	.byte	0x64, 0x49, 0x64, 0x78, 0x2e, 0x78, 0x29, 0x20, 0x2f, 0x20, 0x33, 0x32, 0x29, 0x20, 0x25, 0x20
        /*00ad*/ 	.byte	0x34, 0x29, 0x20, 0x3d, 0x3d, 0x20, 0x28, 0x28, 0x28, 0x74, 0x6d, 0x65, 0x6d, 0x5f, 0x61, 0x64
        /*00bd*/ 	.byte	0x64, 0x72, 0x20, 0x3e, 0x3e, 0x20, 0x31, 0x36, 0x29, 0x20, 0x2f, 0x20, 0x33, 0x32, 0x29, 0x20
        /*00cd*/ 	.byte	0x25, 0x20, 0x34, 0x29, 0x00
	.type		__unnamed_1,@object
	.size		__unnamed_1,(__unnamed_2 - __unnamed_1)
__unnamed_1:
        /*00d2*/ 	.byte	0x61, 0x75, 0x74, 0x6f, 0x20, 0x63, 0x75, 0x74, 0x65, 0x3a, 0x3a, 0x61, 0x73, 0x5f, 0x70, 0x6f
        /* <DEDUP_REMOVED lines=24> */
        /*0262*/ 	.byte	0x3e, 0x3e, 0x3e, 0x3e, 0x5d, 0x00
	.type		__unnamed_2,@object
	.size		__unnamed_2,(.L_2 - __unnamed_2)
__unnamed_2:
        /* <DEDUP_REMOVED lines=42> */
        /*0508*/ 	.byte	0x3e, 0x3e, 0x5d, 0x00
.L_2:


//--------------------- .nv.shared._ZN7cutlass13device_kernelINS_4gemm6kernel13GemmUniversalIN4cute5tupleIJiiiiEEENS1_10collective13CollectiveMmaINS1_35MainloopSm100TmaUmmaWarpSpecializedILi12ELi2ELi4ENS5_IJNS4_1CILi1EEESB_SB_EEEEENS5_IJNSA_ILi128EEESE_NSA_ILi32EEEEEENS_6half_tENS5_IJlSB_lEEESH_SI_NS4_8TiledMMAINS4_8MMA_AtomIJNS4_20SM100_MMA_F16BF16_SSISH_SH_fLi128ELi128ELNS4_4UMMA5MajorE0ELSN_0ELNSM_7ScaleInE0ELSO_0EEEEEENS4_6LayoutISC_NS5_IJNSA_ILi0EEESS_SS_EEEEENS5_IJNS4_10UnderscoreESV_SV_EEEEENS4_13SM90_TMA_LOADENS4_14ComposedLayoutINS4_7SwizzleILi2ELi4ELi3EEENS4_18smem_ptr_flag_bitsILi16EEENSR_INS5_IJNSA_ILi8EEESF_EEENS5_IJSF_SB_EEEEEEEvNS4_8identityESY_S18_vS19_EENS_8epilogue10collective18CollectiveEpilogueINS1B_23Sm100TmaWarpSpecializedILi4ELi2ELi32ELb1ELb0EEEJSG_NS5_IJNSR_ISE_SB_EENSR_ISF_SB_EEEEESH_SI_SH_SI_NS1B_6fusion15FusionCallbacksIS1F_NS1J_17LinearCombinationISH_fSH_fLNS_15FloatRoundStyleE2EEESG_S1I_JEEENS4_5SM1004TMEM4LOAD26SM100_TMEM_LOAD_32dp32b32xESY_S18_NS4_39AutoVectorizingCopyWithAssumedAlignmentILi128EEENS4_14SM90_TMA_STOREES18_S1U_S1U_EEEvvEEEEvNT_6ParamsE --------------------------
	.section	.nv.shared._ZN7cutlass13device_kernelINS_4gemm6kernel13GemmUniversalIN4cute5tupleIJiiiiEEENS1_10collective13CollectiveMmaINS1_35MainloopSm100TmaUmmaWarpSpecializedILi12ELi2ELi4ENS5_IJNS4_1CILi1EEESB_SB_EEEEENS5_IJNSA_ILi128EEESE_NSA_ILi32EEEEEENS_6half_tENS5_IJlSB_lEEESH_SI_NS4_8TiledMMAINS4_8MMA_AtomIJNS4_20SM100_MMA_F16BF16_SSISH_SH_fLi128ELi128ELNS4_4UMMA5MajorE0ELSN_0ELNSM_7ScaleInE0ELSO_0EEEEEENS4_6LayoutISC_NS5_IJNSA_ILi0EEESS_SS_EEEEENS5_IJNS4_10UnderscoreESV_SV_EEEEENS4_13SM90_TMA_LOADENS4_14ComposedLayoutINS4_7SwizzleILi2ELi4ELi3EEENS4_18smem_ptr_flag_bitsILi16EEENSR_INS5_IJNSA_ILi8EEESF_EEENS5_IJSF_SB_EEEEEEEvNS4_8identityESY_S18_vS19_EENS_8epilogue10collective18CollectiveEpilogueINS1B_23Sm100TmaWarpSpecializedILi4ELi2ELi32ELb1ELb0EEEJSG_NS5_IJNSR_ISE_SB_EENSR_ISF_SB_EEEEESH_SI_SH_SI_NS1B_6fusion15FusionCallbacksIS1F_NS1J_17LinearCombinationISH_fSH_fLNS_15FloatRoundStyleE2EEESG_S1I_JEEENS4_5SM1004TMEM4LOAD26SM100_TMEM_LOAD_32dp32b32xESY_S18_NS4_39AutoVectorizingCopyWithAssumedAlignmentILi128EEENS4_14SM90_TMA_STOREES18_S1U_S1U_EEEvvEEEEvNT_6ParamsE,"aw",@nobits
	.sectionflags	@""
	.align	16
	.zero		1024


//--------------------- .nv.shared.reserved.0     --------------------------
	.section	.nv.shared.reserved.0,"aw",@nobits
	.weak		__nv_reservedSMEM_offset_0_alias
	.size		__nv_reservedSMEM_offset_0_alias, 0, 64
	.other		__nv_reservedSMEM_offset_0_alias,@"STO_CUDA_RESERVED_SHARED STV_DEFAULT"
__nv_reservedSMEM_offset_0_alias:
	.zero		0
.nv.shared.reserved.0:
	.zero		64
	.weak		__nv_reservedSMEM_tcgen05_partition
	.type		__nv_reservedSMEM_tcgen05_partition,@object
	.size		__nv_reservedSMEM_tcgen05_partition,(.L_0 - __nv_reservedSMEM_tcgen05_partition)
__nv_reservedSMEM_tcgen05_partition:
	.zero		32
.L_0:


//--------------------- .nv.global                --------------------------
	.section	.nv.global,"aw",@nobits
.nv.global:
	.type		_ZN40_INTERNAL_6b2daab7_4_k_cu_5e70158c_273104cute1_E,@object
	.size		_ZN40_INTERNAL_6b2daab7_4_k_cu_5e70158c_273104cute1_E,(_ZN40_INTERNAL_6b2daab7_4_k_cu_5e70158c_273104cuda3std3__45__cpo6cbeginE - _ZN40_INTERNAL_6b2daab7_4_k_cu_5e70158c_273104cute1_E)
_ZN40_INTERNAL_6b2daab7_4_k_cu_5e70158c_273104cute1_E:
	.zero		1
	.type		_ZN40_INTERNAL_6b2daab7_4_k_cu_5e70158c_273104cuda3std3__45__cpo6cbeginE,@object
	.size		_ZN40_INTERNAL_6b2daab7_4_k_cu_5e70158c_273104cuda3std3__45__cpo6cbeginE,(_ZN40_INTERNAL_6b2daab7_4_k_cu_5e70158c_273104cuda3std3__48in_placeE - _ZN40_INTERNAL_6b2daab7_4_k_cu_5e70158c_273104cuda3std3__45__cpo6cbeginE)
_ZN40_INTERNAL_6b2daab7_4_k_cu_5e70158c_273104cuda3std3__45__cpo6cbeginE:
	.zero		1
	.type		_ZN40_INTERNAL_6b2daab7_4_k_cu_5e70158c_273104cuda3std3__48in_placeE,@object
	.size		_ZN40_INTERNAL_6b2daab7_4_k_cu_5e70158c_273104cuda3std3__48in_placeE,(_ZN40_INTERNAL_6b2daab7_4_k_cu_5e70158c_273104cuda3std6ranges3__45__cpo9iter_moveE - _ZN40_INTERNAL_6b2daab7_4_k_cu_5e70158c_273104cuda3std3__48in_placeE)
_ZN40_INTERNAL_6b2daab7_4_k_cu_5e70158c_273104cuda3std3__48in_placeE:
	.zero		1
	.type		_ZN40_INTERNAL_6b2daab7_4_k_cu_5e70158c_273104cuda3std6ranges3__45__cpo9iter_moveE,@object
	.size		_ZN40_INTERNAL_6b2daab7_4_k_cu_5e70158c_273104cuda3std6ranges3__45__cpo9iter_moveE,(_ZN40_INTERNAL_6b2daab7_4_k_cu_5e70158c_273104cuda3std3__45__cpo5beginE - _ZN40_INTERNAL_6b2daab7_4_k_cu_5e70158c_273104cuda3std6ranges3__45__cpo9iter_moveE)
_ZN40_INTERNAL_6b2daab7_4_k_cu_5e70158c_273104cuda3std6ranges3__45__cpo9iter_moveE:
	.zero		1
	.type		_ZN40_INTERNAL_6b2daab7_4_k_cu_5e70158c_273104cuda3std3__45__cpo5beginE,@object
	.size		_ZN40_INTERNAL_6b2daab7_4_k_cu_5e70158c_273104cuda3std3__45__cpo5beginE,(_ZN40_INTERNAL_6b2daab7_4_k_cu_5e70158c_273104cuda3std3__442_GLOBAL__N__6b2daab7_4_k_cu_5e70158c_273106ignoreE - _ZN40_INTERNAL_6b2daab7_4_k_cu_5e70158c_273104cuda3std3__45__cpo5beginE)
_ZN40_INTERNAL_6b2daab7_4_k_cu_5e70158c_273104cuda3std3__45__cpo5beginE:
	.zero		1
	.type		_ZN40_INTERNAL_6b2daab7_4_k_cu_5e70158c_273104cuda3std3__442_GLOBAL__N__6b2daab7_4_k_cu_5e70158c_273106ignoreE,@object
	.size		_ZN40_INTERNAL_6b2daab7_4_k_cu_5e70158c_273104cuda3std3__442_GLOBAL__N__6b2daab7_4_k_cu_5e70158c_273106ignoreE,(_ZN40_INTERNAL_6b2daab7_4_k_cu_5e70158c_273104cute7productE - _ZN40_INTERNAL_6b2daab7_4_k_cu_5e70158c_273104cuda3std3__442_GLOBAL__N__6b2daab7_4_k_cu_5e70158c_273106ignoreE)
_ZN40_INTERNAL_6b2daab7_4_k_cu_5e70158c_273104cuda3std3__442_GLOBAL__N__6b2daab7_4_k_cu_5e70158c_273106ignoreE:
	.zero		1
	.type		_ZN40_INTERNAL_6b2daab7_4_k_cu_5e70158c_273104cute7productE,@object
	.size		_ZN40_INTERNAL_6b2daab7_4_k_cu_5e70158c_273104cute7productE,(_ZN40_INTERNAL_6b2daab7_4_k_cu_5e70158c_273104cuda3std3__45__cpo3endE - _ZN40_INTERNAL_6b2daab7_4_k_cu_5e70158c_273104cute7productE)
_ZN40_INTERNAL_6b2daab7_4_k_cu_5e70158c_273104cute7productE:
	.zero		1
	.type		_ZN40_INTERNAL_6b2daab7_4_k_cu_5e70158c_273104cuda3std3__45__cpo3endE,@object
	.size		_ZN40_INTERNAL_6b2daab7_4_k_cu_5e70158c_273104cuda3std3__45__cpo3endE,(_ZN40_INTERNAL_6b2daab7_4_k_cu_5e70158c_273104cuda3std3__419piecewise_constructE - _ZN40_INTERNAL_6b2daab7_4_k_cu_5e70158c_273104cuda3std3__45__cpo3endE)
_ZN40_INTERNAL_6b2daab7_4_k_cu_5e70158c_273104cuda3std3__45__cpo3endE:
	.zero		1
	.type		_ZN40_INTERNAL_6b2daab7_4_k_cu_5e70158c_273104cuda3std3__419piecewise_constructE,@object
	.size		_ZN40_INTERNAL_6b2daab7_4_k_cu_5e70158c_273104cuda3std3__419piecewise_constructE,(_ZN40_INTERNAL_6b2daab7_4_k_cu_5e70158c_273104cuda3std3__45__cpo4cendE - _ZN40_INTERNAL_6b2daab7_4_k_cu_5e70158c_273104cuda3std3__419piecewise_constructE)
_ZN40_INTERNAL_6b2daab7_4_k_cu_5e70158c_273104cuda3std3__419piecewise_constructE:
	.zero		1
	.type		_ZN40_INTERNAL_6b2daab7_4_k_cu_5e70158c_273104cuda3std3__45__cpo4cendE,@object
	.size		_ZN40_INTERNAL_6b2daab7_4_k_cu_5e70158c_273104cuda3std3__45__cpo4cendE,(_ZN40_INTERNAL_6b2daab7_4_k_cu_5e70158c_273104cuda3std6ranges3__45__cpo4swapE - _ZN40_INTERNAL_6b2daab7_4_k_cu_5e70158c_273104cuda3std3__45__cpo4cendE)
_ZN40_INTERNAL_6b2daab7_4_k_cu_5e70158c_273104cuda3std3__45__cpo4cendE:
	.zero		1
	.type		_ZN40_INTERNAL_6b2daab7_4_k_cu_5e70158c_273104cuda3std6ranges3__45__cpo4swapE,@object
	.size		_ZN40_INTERNAL_6b2daab7_4_k_cu_5e70158c_273104cuda3std6ranges3__45__cpo4swapE,(.L_10 - _ZN40_INTERNAL_6b2daab7_4_k_cu_5e70158c_273104cuda3std6ranges3__45__cpo4swapE)
_ZN40_INTERNAL_6b2daab7_4_k_cu_5e70158c_273104cuda3std6ranges3__45__cpo4swapE:
	.zero		1
.L_10:


//--------------------- .nv.constant0._ZN7cutlass13device_kernelINS_4gemm6kernel13GemmUniversalIN4cute5tupleIJiiiiEEENS1_10collective13CollectiveMmaINS1_35MainloopSm100TmaUmmaWarpSpecializedILi12ELi2ELi4ENS5_IJNS4_1CILi1EEESB_SB_EEEEENS5_IJNSA_ILi128EEESE_NSA_ILi32EEEEEENS_6half_tENS5_IJlSB_lEEESH_SI_NS4_8TiledMMAINS4_8MMA_AtomIJNS4_20SM100_MMA_F16BF16_SSISH_SH_fLi128ELi128ELNS4_4UMMA5MajorE0ELSN_0ELNSM_7ScaleInE0ELSO_0EEEEEENS4_6LayoutISC_NS5_IJNSA_ILi0EEESS_SS_EEEEENS5_IJNS4_10UnderscoreESV_SV_EEEEENS4_13SM90_TMA_LOADENS4_14ComposedLayoutINS4_7SwizzleILi2ELi4ELi3EEENS4_18smem_ptr_flag_bitsILi16EEENSR_INS5_IJNSA_ILi8EEESF_EEENS5_IJSF_SB_EEEEEEEvNS4_8identityESY_S18_vS19_EENS_8epilogue10collective18CollectiveEpilogueINS1B_23Sm100TmaWarpSpecializedILi4ELi2ELi32ELb1ELb0EEEJSG_NS5_IJNSR_ISE_SB_EENSR_ISF_SB_EEEEESH_SI_SH_SI_NS1B_6fusion15FusionCallbacksIS1F_NS1J_17LinearCombinationISH_fSH_fLNS_15FloatRoundStyleE2EEESG_S1I_JEEENS4_5SM1004TMEM4LOAD26SM100_TMEM_LOAD_32dp32b32xESY_S18_NS4_39AutoVectorizingCopyWithAssumedAlignmentILi128EEENS4_14SM90_TMA_STOREES18_S1U_S1U_EEEvvEEEEvNT_6ParamsE --------------------------
	.section	.nv.constant0._ZN7cutlass13device_kernelINS_4gemm6kernel13GemmUniversalIN4cute5tupleIJiiiiEEENS1_10collective13CollectiveMmaINS1_35MainloopSm100TmaUmmaWarpSpecializedILi12ELi2ELi4ENS5_IJNS4_1CILi1EEESB_SB_EEEEENS5_IJNSA_ILi128EEESE_NSA_ILi32EEEEEENS_6half_tENS5_IJlSB_lEEESH_SI_NS4_8TiledMMAINS4_8MMA_AtomIJNS4_20SM100_MMA_F16BF16_SSISH_SH_fLi128ELi128ELNS4_4UMMA5MajorE0ELSN_0ELNSM_7ScaleInE0ELSO_0EEEEEENS4_6LayoutISC_NS5_IJNSA_ILi0EEESS_SS_EEEEENS5_IJNS4_10UnderscoreESV_SV_EEEEENS4_13SM90_TMA_LOADENS4_14ComposedLayoutINS4_7SwizzleILi2ELi4ELi3EEENS4_18smem_ptr_flag_bitsILi16EEENSR_INS5_IJNSA_ILi8EEESF_EEENS5_IJSF_SB_EEEEEEEvNS4_8identityESY_S18_vS19_EENS_8epilogue10collective18CollectiveEpilogueINS1B_23Sm100TmaWarpSpecializedILi4ELi2ELi32ELb1ELb0EEEJSG_NS5_IJNSR_ISE_SB_EENSR_ISF_SB_EEEEESH_SI_SH_SI_NS1B_6fusion15FusionCallbacksIS1F_NS1J_17LinearCombinationISH_fSH_fLNS_15FloatRoundStyleE2EEESG_S1I_JEEENS4_5SM1004TMEM4LOAD26SM100_TMEM_LOAD_32dp32b32xESY_S18_NS4_39AutoVectorizingCopyWithAssumedAlignmentILi128EEENS4_14SM90_TMA_STOREES18_S1U_S1U_EEEvvEEEEvNT_6ParamsE,"a",@progbits
	.sectionflags	@""
	.align	4
.nv.constant0._ZN7cutlass13device_kernelINS_4gemm6kernel13GemmUniversalIN4cute5tupleIJiiiiEEENS1_10collective13CollectiveMmaINS1_35MainloopSm100TmaUmmaWarpSpecializedILi12ELi2ELi4ENS5_IJNS4_1CILi1EEESB_SB_EEEEENS5_IJNSA_ILi128EEESE_NSA_ILi32EEEEEENS_6half_tENS5_IJlSB_lEEESH_SI_NS4_8TiledMMAINS4_8MMA_AtomIJNS4_20SM100_MMA_F16BF16_SSISH_SH_fLi128ELi128ELNS4_4UMMA5MajorE0ELSN_0ELNSM_7ScaleInE0ELSO_0EEEEEENS4_6LayoutISC_NS5_IJNSA_ILi0EEESS_SS_EEEEENS5_IJNS4_10UnderscoreESV_SV_EEEEENS4_13SM90_TMA_LOADENS4_14ComposedLayoutINS4_7SwizzleILi2ELi4ELi3EEENS4_18smem_ptr_flag_bitsILi16EEENSR_INS5_IJNSA_ILi8EEESF_EEENS5_IJSF_SB_EEEEEEEvNS4_8identityESY_S18_vS19_EENS_8epilogue10collective18CollectiveEpilogueINS1B_23Sm100TmaWarpSpecializedILi4ELi2ELi32ELb1ELb0EEEJSG_NS5_IJNSR_ISE_SB_EENSR_ISF_SB_EEEEESH_SI_SH_SI_NS1B_6fusion15FusionCallbacksIS1F_NS1J_17LinearCombinationISH_fSH_fLNS_15FloatRoundStyleE2EEESG_S1I_JEEENS4_5SM1004TMEM4LOAD26SM100_TMEM_LOAD_32dp32b32xESY_S18_NS4_39AutoVectorizingCopyWithAssumedAlignmentILi128EEENS4_14SM90_TMA_STOREES18_S1U_S1U_EEEvvEEEEvNT_6ParamsE:
	.zero		2944


//--------------------- SYMBOLS --------------------------

	.type		.nv.reservedSmem.offset0,@object
	.size		.nv.reservedSmem.offset0,0x4
	.type		.nv.reservedSmem.cap,@object
	.size		.nv.reservedSmem.cap,0x4
	.type		__assertfail,@function
